//
// Generated by NVIDIA NVVM Compiler
//
// Compiler Build ID: CL-36424714
// Cuda compilation tools, release 13.0, V13.0.88
// Based on NVVM 20.0.0
//

.version 9.0
.target sm_100
.address_size 64

	// .globl	_Z16integrate_kerneliPdS_S_S_S_S_S_PKiddddd
.extern .shared .align 16 .b8 shared_mem[];

.visible .entry _Z16integrate_kerneliPdS_S_S_S_S_S_PKiddddd(
	.param .u32 _Z16integrate_kerneliPdS_S_S_S_S_S_PKiddddd_param_0,
	.param .u64 .ptr .align 1 _Z16integrate_kerneliPdS_S_S_S_S_S_PKiddddd_param_1,
	.param .u64 .ptr .align 1 _Z16integrate_kerneliPdS_S_S_S_S_S_PKiddddd_param_2,
	.param .u64 .ptr .align 1 _Z16integrate_kerneliPdS_S_S_S_S_S_PKiddddd_param_3,
	.param .u64 .ptr .align 1 _Z16integrate_kerneliPdS_S_S_S_S_S_PKiddddd_param_4,
	.param .u64 .ptr .align 1 _Z16integrate_kerneliPdS_S_S_S_S_S_PKiddddd_param_5,
	.param .u64 .ptr .align 1 _Z16integrate_kerneliPdS_S_S_S_S_S_PKiddddd_param_6,
	.param .u64 .ptr .align 1 _Z16integrate_kerneliPdS_S_S_S_S_S_PKiddddd_param_7,
	.param .u64 .ptr .align 1 _Z16integrate_kerneliPdS_S_S_S_S_S_PKiddddd_param_8,
	.param .f64 _Z16integrate_kerneliPdS_S_S_S_S_S_PKiddddd_param_9,
	.param .f64 _Z16integrate_kerneliPdS_S_S_S_S_S_PKiddddd_param_10,
	.param .f64 _Z16integrate_kerneliPdS_S_S_S_S_S_PKiddddd_param_11,
	.param .f64 _Z16integrate_kerneliPdS_S_S_S_S_S_PKiddddd_param_12,
	.param .f64 _Z16integrate_kerneliPdS_S_S_S_S_S_PKiddddd_param_13
)
{
	.reg .pred 	%p<28>;
	.reg .b16 	%rs<11>;
	.reg .b32 	%r<89>;
	.reg .b64 	%rd<32>;
	.reg .b64 	%fd<258>;

	ld.param.u32 	%r39, [_Z16integrate_kerneliPdS_S_S_S_S_S_PKiddddd_param_0];
	ld.param.u64 	%rd17, [_Z16integrate_kerneliPdS_S_S_S_S_S_PKiddddd_param_1];
	ld.param.u64 	%rd18, [_Z16integrate_kerneliPdS_S_S_S_S_S_PKiddddd_param_2];
	ld.param.u64 	%rd19, [_Z16integrate_kerneliPdS_S_S_S_S_S_PKiddddd_param_3];
	ld.param.u64 	%rd12, [_Z16integrate_kerneliPdS_S_S_S_S_S_PKiddddd_param_4];
	ld.param.u64 	%rd13, [_Z16integrate_kerneliPdS_S_S_S_S_S_PKiddddd_param_5];
	ld.param.u64 	%rd14, [_Z16integrate_kerneliPdS_S_S_S_S_S_PKiddddd_param_6];
	ld.param.u64 	%rd15, [_Z16integrate_kerneliPdS_S_S_S_S_S_PKiddddd_param_7];
	ld.param.u64 	%rd16, [_Z16integrate_kerneliPdS_S_S_S_S_S_PKiddddd_param_8];
	ld.param.f64 	%fd71, [_Z16integrate_kerneliPdS_S_S_S_S_S_PKiddddd_param_10];
	ld.param.f64 	%fd72, [_Z16integrate_kerneliPdS_S_S_S_S_S_PKiddddd_param_11];
	ld.param.f64 	%fd74, [_Z16integrate_kerneliPdS_S_S_S_S_S_PKiddddd_param_13];
	cvta.to.global.u64 	%rd1, %rd19;
	cvta.to.global.u64 	%rd2, %rd18;
	cvta.to.global.u64 	%rd3, %rd17;
	mov.u32 	%r1, %ntid.x;
	mov.u32 	%r40, %ctaid.x;
	mov.u32 	%r2, %tid.x;
	mad.lo.s32 	%r3, %r40, %r1, %r2;
	setp.ge.s32 	%p1, %r3, %r39;
	@%p1 bra 	$L__BB0_30;
	cvta.to.global.u64 	%rd20, %rd12;
	cvta.to.global.u64 	%rd21, %rd13;
	cvta.to.global.u64 	%rd22, %rd14;
	mul.wide.s32 	%rd23, %r3, 8;
	add.s64 	%rd4, %rd3, %rd23;
	ld.global.f64 	%fd1, [%rd4];
	add.s64 	%rd5, %rd2, %rd23;
	ld.global.f64 	%fd2, [%rd5];
	add.s64 	%rd6, %rd1, %rd23;
	ld.global.f64 	%fd3, [%rd6];
	add.s64 	%rd7, %rd20, %rd23;
	ld.global.f64 	%fd4, [%rd7];
	add.s64 	%rd8, %rd21, %rd23;
	ld.global.f64 	%fd5, [%rd8];
	add.s64 	%rd9, %rd22, %rd23;
	ld.global.f64 	%fd6, [%rd9];
	setp.lt.s32 	%p2, %r39, 1;
	mov.f64 	%fd222, 0d0000000000000000;
	mov.f64 	%fd223, %fd222;
	mov.f64 	%fd224, %fd222;
	@%p2 bra 	$L__BB0_29;
	shl.b32 	%r42, %r1, 3;
	mov.u32 	%r43, shared_mem;
	add.s32 	%r4, %r43, %r42;
	add.s32 	%r5, %r4, %r42;
	add.s32 	%r6, %r5, %r42;
	add.s32 	%r7, %r6, %r42;
	mul.f64 	%fd7, %fd71, %fd71;
	cvta.to.global.u64 	%rd10, %rd15;
	cvta.to.global.u64 	%rd11, %rd16;
	mov.f64 	%fd224, 0d0000000000000000;
	mov.b32 	%r83, 0;
	mov.b16 	%rs10, 0;
	cvt.u16.u32 	%rs6, %r1;
	mov.u32 	%r84, %r83;
	mov.f64 	%fd223, %fd224;
	mov.f64 	%fd222, %fd224;
$L__BB0_3:
	mov.u32 	%r9, %r84;
	shl.b32 	%r44, %r2, 3;
	add.s32 	%r10, %r6, %r44;
	add.s32 	%r11, %r4, %r44;
	add.s32 	%r12, %r5, %r44;
	mov.u32 	%r45, shared_mem;
	add.s32 	%r13, %r45, %r44;
	add.s32 	%r84, %r1, %r9;
	min.s32 	%r15, %r39, %r84;
	mul.lo.s32 	%r16, %r1, %r83;
	add.s32 	%r17, %r9, %r2;
	setp.ge.s32 	%p3, %r17, %r39;
	@%p3 bra 	$L__BB0_5;
	mul.wide.s32 	%rd25, %r17, 8;
	add.s64 	%rd26, %rd3, %rd25;
	ld.global.f64 	%fd77, [%rd26];
	st.shared.f64 	[%r13], %fd77;
	add.s64 	%rd27, %rd2, %rd25;
	ld.global.f64 	%fd78, [%rd27];
	st.shared.f64 	[%r11], %fd78;
	add.s64 	%rd28, %rd1, %rd25;
	ld.global.f64 	%fd79, [%rd28];
	st.shared.f64 	[%r12], %fd79;
	add.s64 	%rd29, %rd10, %rd25;
	ld.global.f64 	%fd80, [%rd29];
	st.shared.f64 	[%r10], %fd80;
	mul.wide.s32 	%rd30, %r17, 4;
	add.s64 	%rd31, %rd11, %rd30;
	ld.global.u32 	%r85, [%rd31];
	bra.uni 	$L__BB0_6;
$L__BB0_5:
	mov.b64 	%rd24, 0;
	st.shared.u64 	[%r13], %rd24;
	st.shared.u64 	[%r11], %rd24;
	st.shared.u64 	[%r12], %rd24;
	st.shared.u64 	[%r10], %rd24;
	mov.b32 	%r85, 0;
$L__BB0_6:
	shl.b32 	%r47, %r2, 2;
	add.s32 	%r48, %r7, %r47;
	st.shared.u32 	[%r48], %r85;
	bar.sync 	0;
	setp.gt.s32 	%p4, %r84, %r39;
	setp.le.s32 	%p5, %r39, %r9;
	and.pred  	%p6, %p4, %p5;
	@%p6 bra 	$L__BB0_28;
	sub.s32 	%r50, %r16, %r15;
	setp.gt.u32 	%p7, %r50, -4;
	mov.b32 	%r88, 0;
	@%p7 bra 	$L__BB0_18;
	mov.b32 	%r86, 0;
$L__BB0_9:
	.pragma "nounroll";
	add.s32 	%r21, %r86, %r9;
	setp.eq.s32 	%p8, %r21, %r3;
	shl.b32 	%r52, %r86, 3;
	add.s32 	%r22, %r6, %r52;
	shl.b32 	%r53, %r86, 2;
	add.s32 	%r23, %r7, %r53;
	mov.u32 	%r54, shared_mem;
	add.s32 	%r24, %r54, %r52;
	add.s32 	%r25, %r4, %r52;
	add.s32 	%r26, %r5, %r52;
	@%p8 bra 	$L__BB0_11;
	ld.shared.f64 	%fd82, [%r22];
	ld.shared.u32 	%r55, [%r23];
	setp.eq.s32 	%p9, %r55, 0;
	mul.f64 	%fd83, %fd74, %fd82;
	selp.f64 	%fd84, %fd82, %fd83, %p9;
	ld.shared.f64 	%fd85, [%r24];
	sub.f64 	%fd86, %fd85, %fd1;
	ld.shared.f64 	%fd87, [%r25];
	sub.f64 	%fd88, %fd87, %fd2;
	ld.shared.f64 	%fd89, [%r26];
	sub.f64 	%fd90, %fd89, %fd3;
	mul.f64 	%fd91, %fd88, %fd88;
	fma.rn.f64 	%fd92, %fd86, %fd86, %fd91;
	fma.rn.f64 	%fd93, %fd90, %fd90, %fd92;
	add.f64 	%fd94, %fd7, %fd93;
	rsqrt.approx.f64 	%fd95, %fd94;
	mul.f64 	%fd96, %fd95, %fd95;
	mul.f64 	%fd97, %fd95, %fd96;
	mul.f64 	%fd98, %fd72, %fd84;
	mul.f64 	%fd99, %fd98, %fd97;
	fma.rn.f64 	%fd222, %fd86, %fd99, %fd222;
	fma.rn.f64 	%fd223, %fd88, %fd99, %fd223;
	fma.rn.f64 	%fd224, %fd90, %fd99, %fd224;
$L__BB0_11:
	add.s32 	%r56, %r21, 1;
	setp.eq.s32 	%p10, %r56, %r3;
	@%p10 bra 	$L__BB0_13;
	ld.shared.f64 	%fd100, [%r22+8];
	ld.shared.u32 	%r57, [%r23+4];
	setp.eq.s32 	%p11, %r57, 0;
	mul.f64 	%fd101, %fd74, %fd100;
	selp.f64 	%fd102, %fd100, %fd101, %p11;
	ld.shared.f64 	%fd103, [%r24+8];
	sub.f64 	%fd104, %fd103, %fd1;
	ld.shared.f64 	%fd105, [%r25+8];
	sub.f64 	%fd106, %fd105, %fd2;
	ld.shared.f64 	%fd107, [%r26+8];
	sub.f64 	%fd108, %fd107, %fd3;
	mul.f64 	%fd109, %fd106, %fd106;
	fma.rn.f64 	%fd110, %fd104, %fd104, %fd109;
	fma.rn.f64 	%fd111, %fd108, %fd108, %fd110;
	add.f64 	%fd112, %fd7, %fd111;
	rsqrt.approx.f64 	%fd113, %fd112;
	mul.f64 	%fd114, %fd113, %fd113;
	mul.f64 	%fd115, %fd113, %fd114;
	mul.f64 	%fd116, %fd72, %fd102;
	mul.f64 	%fd117, %fd116, %fd115;
	fma.rn.f64 	%fd222, %fd104, %fd117, %fd222;
	fma.rn.f64 	%fd223, %fd106, %fd117, %fd223;
	fma.rn.f64 	%fd224, %fd108, %fd117, %fd224;
$L__BB0_13:
	add.s32 	%r58, %r21, 2;
	setp.eq.s32 	%p12, %r58, %r3;
	@%p12 bra 	$L__BB0_15;
	ld.shared.f64 	%fd118, [%r22+16];
	ld.shared.u32 	%r59, [%r23+8];
	setp.eq.s32 	%p13, %r59, 0;
	mul.f64 	%fd119, %fd74, %fd118;
	selp.f64 	%fd120, %fd118, %fd119, %p13;
	ld.shared.f64 	%fd121, [%r24+16];
	sub.f64 	%fd122, %fd121, %fd1;
	ld.shared.f64 	%fd123, [%r25+16];
	sub.f64 	%fd124, %fd123, %fd2;
	ld.shared.f64 	%fd125, [%r26+16];
	sub.f64 	%fd126, %fd125, %fd3;
	mul.f64 	%fd127, %fd124, %fd124;
	fma.rn.f64 	%fd128, %fd122, %fd122, %fd127;
	fma.rn.f64 	%fd129, %fd126, %fd126, %fd128;
	add.f64 	%fd130, %fd7, %fd129;
	rsqrt.approx.f64 	%fd131, %fd130;
	mul.f64 	%fd132, %fd131, %fd131;
	mul.f64 	%fd133, %fd131, %fd132;
	mul.f64 	%fd134, %fd72, %fd120;
	mul.f64 	%fd135, %fd134, %fd133;
	fma.rn.f64 	%fd222, %fd122, %fd135, %fd222;
	fma.rn.f64 	%fd223, %fd124, %fd135, %fd223;
	fma.rn.f64 	%fd224, %fd126, %fd135, %fd224;
$L__BB0_15:
	add.s32 	%r60, %r21, 3;
	setp.eq.s32 	%p14, %r60, %r3;
	@%p14 bra 	$L__BB0_17;
	ld.shared.f64 	%fd136, [%r22+24];
	ld.shared.u32 	%r61, [%r23+12];
	setp.eq.s32 	%p15, %r61, 0;
	mul.f64 	%fd137, %fd74, %fd136;
	selp.f64 	%fd138, %fd136, %fd137, %p15;
	ld.shared.f64 	%fd139, [%r24+24];
	sub.f64 	%fd140, %fd139, %fd1;
	ld.shared.f64 	%fd141, [%r25+24];
	sub.f64 	%fd142, %fd141, %fd2;
	ld.shared.f64 	%fd143, [%r26+24];
	sub.f64 	%fd144, %fd143, %fd3;
	mul.f64 	%fd145, %fd142, %fd142;
	fma.rn.f64 	%fd146, %fd140, %fd140, %fd145;
	fma.rn.f64 	%fd147, %fd144, %fd144, %fd146;
	add.f64 	%fd148, %fd7, %fd147;
	rsqrt.approx.f64 	%fd149, %fd148;
	mul.f64 	%fd150, %fd149, %fd149;
	mul.f64 	%fd151, %fd149, %fd150;
	mul.f64 	%fd152, %fd72, %fd138;
	mul.f64 	%fd153, %fd152, %fd151;
	fma.rn.f64 	%fd222, %fd140, %fd153, %fd222;
	fma.rn.f64 	%fd223, %fd142, %fd153, %fd223;
	fma.rn.f64 	%fd224, %fd144, %fd153, %fd224;
$L__BB0_17:
	add.s32 	%r86, %r86, 4;
	mul.lo.s32 	%r62, %r1, %r83;
	sub.s32 	%r63, %r15, %r62;
	and.b32  	%r88, %r63, -4;
	setp.ne.s32 	%p16, %r86, %r88;
	@%p16 bra 	$L__BB0_9;
$L__BB0_18:
	mul.lo.s32 	%r64, %r1, %r83;
	sub.s32 	%r65, %r15, %r64;
	and.b32  	%r66, %r65, 3;
	setp.eq.s32 	%p17, %r66, 0;
	@%p17 bra 	$L__BB0_28;
	cvt.u16.u32 	%rs5, %r15;
	mul.lo.s16 	%rs7, %rs10, %rs6;
	sub.s16 	%rs2, %rs5, %rs7;
	and.b16  	%rs8, %rs2, 3;
	setp.eq.s16 	%p18, %rs8, 1;
	@%p18 bra 	$L__BB0_25;
	add.s32 	%r30, %r88, %r9;
	setp.eq.s32 	%p19, %r30, %r3;
	shl.b32 	%r67, %r88, 3;
	add.s32 	%r31, %r6, %r67;
	shl.b32 	%r68, %r88, 2;
	add.s32 	%r32, %r7, %r68;
	mov.u32 	%r69, shared_mem;
	add.s32 	%r33, %r69, %r67;
	add.s32 	%r34, %r4, %r67;
	add.s32 	%r35, %r5, %r67;
	@%p19 bra 	$L__BB0_22;
	ld.shared.f64 	%fd155, [%r31];
	ld.shared.u32 	%r70, [%r32];
	setp.eq.s32 	%p20, %r70, 0;
	mul.f64 	%fd156, %fd74, %fd155;
	selp.f64 	%fd157, %fd155, %fd156, %p20;
	ld.shared.f64 	%fd158, [%r33];
	sub.f64 	%fd159, %fd158, %fd1;
	ld.shared.f64 	%fd160, [%r34];
	sub.f64 	%fd161, %fd160, %fd2;
	ld.shared.f64 	%fd162, [%r35];
	sub.f64 	%fd163, %fd162, %fd3;
	mul.f64 	%fd164, %fd161, %fd161;
	fma.rn.f64 	%fd165, %fd159, %fd159, %fd164;
	fma.rn.f64 	%fd166, %fd163, %fd163, %fd165;
	add.f64 	%fd167, %fd7, %fd166;
	rsqrt.approx.f64 	%fd168, %fd167;
	mul.f64 	%fd169, %fd168, %fd168;
	mul.f64 	%fd170, %fd168, %fd169;
	mul.f64 	%fd171, %fd72, %fd157;
	mul.f64 	%fd172, %fd171, %fd170;
	fma.rn.f64 	%fd222, %fd159, %fd172, %fd222;
	fma.rn.f64 	%fd223, %fd161, %fd172, %fd223;
	fma.rn.f64 	%fd224, %fd163, %fd172, %fd224;
$L__BB0_22:
	add.s32 	%r71, %r30, 1;
	setp.eq.s32 	%p21, %r71, %r3;
	@%p21 bra 	$L__BB0_24;
	ld.shared.f64 	%fd173, [%r31+8];
	ld.shared.u32 	%r72, [%r32+4];
	setp.eq.s32 	%p22, %r72, 0;
	mul.f64 	%fd174, %fd74, %fd173;
	selp.f64 	%fd175, %fd173, %fd174, %p22;
	ld.shared.f64 	%fd176, [%r33+8];
	sub.f64 	%fd177, %fd176, %fd1;
	ld.shared.f64 	%fd178, [%r34+8];
	sub.f64 	%fd179, %fd178, %fd2;
	ld.shared.f64 	%fd180, [%r35+8];
	sub.f64 	%fd181, %fd180, %fd3;
	mul.f64 	%fd182, %fd179, %fd179;
	fma.rn.f64 	%fd183, %fd177, %fd177, %fd182;
	fma.rn.f64 	%fd184, %fd181, %fd181, %fd183;
	add.f64 	%fd185, %fd7, %fd184;
	rsqrt.approx.f64 	%fd186, %fd185;
	mul.f64 	%fd187, %fd186, %fd186;
	mul.f64 	%fd188, %fd186, %fd187;
	mul.f64 	%fd189, %fd72, %fd175;
	mul.f64 	%fd190, %fd189, %fd188;
	fma.rn.f64 	%fd222, %fd177, %fd190, %fd222;
	fma.rn.f64 	%fd223, %fd179, %fd190, %fd223;
	fma.rn.f64 	%fd224, %fd181, %fd190, %fd224;
$L__BB0_24:
	add.s32 	%r88, %r88, 2;
$L__BB0_25:
	and.b16  	%rs9, %rs2, 1;
	setp.eq.b16 	%p23, %rs9, 1;
	not.pred 	%p24, %p23;
	@%p24 bra 	$L__BB0_28;
	add.s32 	%r73, %r88, %r9;
	setp.eq.s32 	%p25, %r73, %r3;
	@%p25 bra 	$L__BB0_28;
	shl.b32 	%r74, %r88, 3;
	add.s32 	%r75, %r6, %r74;
	ld.shared.f64 	%fd191, [%r75];
	shl.b32 	%r76, %r88, 2;
	add.s32 	%r77, %r7, %r76;
	ld.shared.u32 	%r78, [%r77];
	setp.eq.s32 	%p26, %r78, 0;
	mul.f64 	%fd192, %fd74, %fd191;
	selp.f64 	%fd193, %fd191, %fd192, %p26;
	mov.u32 	%r79, shared_mem;
	add.s32 	%r80, %r79, %r74;
	ld.shared.f64 	%fd194, [%r80];
	sub.f64 	%fd195, %fd194, %fd1;
	add.s32 	%r81, %r4, %r74;
	ld.shared.f64 	%fd196, [%r81];
	sub.f64 	%fd197, %fd196, %fd2;
	add.s32 	%r82, %r5, %r74;
	ld.shared.f64 	%fd198, [%r82];
	sub.f64 	%fd199, %fd198, %fd3;
	mul.f64 	%fd200, %fd197, %fd197;
	fma.rn.f64 	%fd201, %fd195, %fd195, %fd200;
	fma.rn.f64 	%fd202, %fd199, %fd199, %fd201;
	add.f64 	%fd203, %fd7, %fd202;
	rsqrt.approx.f64 	%fd204, %fd203;
	mul.f64 	%fd205, %fd204, %fd204;
	mul.f64 	%fd206, %fd204, %fd205;
	mul.f64 	%fd207, %fd72, %fd193;
	mul.f64 	%fd208, %fd207, %fd206;
	fma.rn.f64 	%fd222, %fd195, %fd208, %fd222;
	fma.rn.f64 	%fd223, %fd197, %fd208, %fd223;
	fma.rn.f64 	%fd224, %fd199, %fd208, %fd224;
$L__BB0_28:
	bar.sync 	0;
	setp.lt.s32 	%p27, %r84, %r39;
	add.s32 	%r83, %r83, 1;
	add.s16 	%rs10, %rs10, 1;
	@%p27 bra 	$L__BB0_3;
$L__BB0_29:
	ld.param.f64 	%fd215, [_Z16integrate_kerneliPdS_S_S_S_S_S_PKiddddd_param_12];
	fma.rn.f64 	%fd209, %fd215, %fd222, %fd4;
	fma.rn.f64 	%fd210, %fd215, %fd223, %fd5;
	fma.rn.f64 	%fd211, %fd215, %fd224, %fd6;
	fma.rn.f64 	%fd212, %fd215, %fd209, %fd1;
	fma.rn.f64 	%fd213, %fd215, %fd210, %fd2;
	fma.rn.f64 	%fd214, %fd215, %fd211, %fd3;
	st.global.f64 	[%rd7], %fd209;
	st.global.f64 	[%rd8], %fd210;
	st.global.f64 	[%rd9], %fd211;
	st.global.f64 	[%rd4], %fd212;
	st.global.f64 	[%rd5], %fd213;
	st.global.f64 	[%rd6], %fd214;
$L__BB0_30:
	ret;

}
	// .globl	_Z35record_planet_asteroid_stats_kernelPKdS0_S0_P19PlanetAsteroidStatsi
.visible .entry _Z35record_planet_asteroid_stats_kernelPKdS0_S0_P19PlanetAsteroidStatsi(
	.param .u64 .ptr .align 1 _Z35record_planet_asteroid_stats_kernelPKdS0_S0_P19PlanetAsteroidStatsi_param_0,
	.param .u64 .ptr .align 1 _Z35record_planet_asteroid_stats_kernelPKdS0_S0_P19PlanetAsteroidStatsi_param_1,
	.param .u64 .ptr .align 1 _Z35record_planet_asteroid_stats_kernelPKdS0_S0_P19PlanetAsteroidStatsi_param_2,
	.param .u64 .ptr .align 1 _Z35record_planet_asteroid_stats_kernelPKdS0_S0_P19PlanetAsteroidStatsi_param_3,
	.param .u32 _Z35record_planet_asteroid_stats_kernelPKdS0_S0_P19PlanetAsteroidStatsi_param_4
)
{
	.reg .pred 	%p<6>;
	.reg .b32 	%r<11>;
	.reg .b64 	%rd<17>;
	.reg .b64 	%fd<20>;

	ld.param.u64 	%rd1, [_Z35record_planet_asteroid_stats_kernelPKdS0_S0_P19PlanetAsteroidStatsi_param_0];
	ld.param.u64 	%rd2, [_Z35record_planet_asteroid_stats_kernelPKdS0_S0_P19PlanetAsteroidStatsi_param_1];
	ld.param.u64 	%rd3, [_Z35record_planet_asteroid_stats_kernelPKdS0_S0_P19PlanetAsteroidStatsi_param_2];
	ld.param.u64 	%rd4, [_Z35record_planet_asteroid_stats_kernelPKdS0_S0_P19PlanetAsteroidStatsi_param_3];
	ld.param.u32 	%r1, [_Z35record_planet_asteroid_stats_kernelPKdS0_S0_P19PlanetAsteroidStatsi_param_4];
	cvta.to.global.u64 	%rd5, %rd3;
	cvta.to.global.u64 	%rd6, %rd2;
	cvta.to.global.u64 	%rd7, %rd1;
	cvta.to.global.u64 	%rd8, %rd4;
	ld.global.v2.u32 	{%r2, %r3}, [%rd8];
	ld.global.v2.u32 	{%r4, %r5}, [%rd8+8];
	ld.global.f64 	%fd1, [%rd8+16];
	ld.global.f64 	%fd3, [%rd8+24];
	ld.global.u32 	%r6, [%rd8+32];
	mul.wide.s32 	%rd9, %r2, 8;
	add.s64 	%rd10, %rd7, %rd9;
	ld.global.f64 	%fd5, [%rd10];
	mul.wide.s32 	%rd11, %r3, 8;
	add.s64 	%rd12, %rd7, %rd11;
	ld.global.f64 	%fd6, [%rd12];
	sub.f64 	%fd7, %fd5, %fd6;
	add.s64 	%rd13, %rd6, %rd9;
	ld.global.f64 	%fd8, [%rd13];
	add.s64 	%rd14, %rd6, %rd11;
	ld.global.f64 	%fd9, [%rd14];
	sub.f64 	%fd10, %fd8, %fd9;
	add.s64 	%rd15, %rd5, %rd9;
	ld.global.f64 	%fd11, [%rd15];
	add.s64 	%rd16, %rd5, %rd11;
	ld.global.f64 	%fd12, [%rd16];
	sub.f64 	%fd13, %fd11, %fd12;
	mul.f64 	%fd14, %fd10, %fd10;
	fma.rn.f64 	%fd15, %fd7, %fd7, %fd14;
	fma.rn.f64 	%fd16, %fd13, %fd13, %fd15;
	setp.ne.s32 	%p1, %r4, 0;
	setp.lt.f64 	%p2, %fd16, %fd3;
	selp.f64 	%fd18, %fd16, %fd3, %p2;
	selp.f64 	%fd19, %fd18, %fd3, %p1;
	setp.ne.s32 	%p3, %r5, 0;
	setp.eq.s32 	%p4, %r6, -1;
	setp.lt.f64 	%p5, %fd16, %fd1;
	selp.b32 	%r8, %r1, %r6, %p5;
	selp.b32 	%r9, %r8, %r6, %p4;
	selp.b32 	%r10, %r9, %r6, %p3;
	st.global.f64 	[%rd8+24], %fd19;
	st.global.u32 	[%rd8+32], %r10;
	ret;

}
	// .globl	_Z29update_device_scenario_kernelPKdS0_S0_PdP19DeviceScenarioStatsi
.visible .entry _Z29update_device_scenario_kernelPKdS0_S0_PdP19DeviceScenarioStatsi(
	.param .u64 .ptr .align 1 _Z29update_device_scenario_kernelPKdS0_S0_PdP19DeviceScenarioStatsi_param_0,
	.param .u64 .ptr .align 1 _Z29update_device_scenario_kernelPKdS0_S0_PdP19DeviceScenarioStatsi_param_1,
	.param .u64 .ptr .align 1 _Z29update_device_scenario_kernelPKdS0_S0_PdP19DeviceScenarioStatsi_param_2,
	.param .u64 .ptr .align 1 _Z29update_device_scenario_kernelPKdS0_S0_PdP19DeviceScenarioStatsi_param_3,
	.param .u64 .ptr .align 1 _Z29update_device_scenario_kernelPKdS0_S0_PdP19DeviceScenarioStatsi_param_4,
	.param .u32 _Z29update_device_scenario_kernelPKdS0_S0_PdP19DeviceScenarioStatsi_param_5
)
{
	.reg .pred 	%p<7>;
	.reg .b32 	%r<15>;
	.reg .b64 	%rd<23>;
	.reg .b64 	%fd<19>;

	ld.param.u64 	%rd3, [_Z29update_device_scenario_kernelPKdS0_S0_PdP19DeviceScenarioStatsi_param_1];
	ld.param.u64 	%rd4, [_Z29update_device_scenario_kernelPKdS0_S0_PdP19DeviceScenarioStatsi_param_2];
	ld.param.u64 	%rd5, [_Z29update_device_scenario_kernelPKdS0_S0_PdP19DeviceScenarioStatsi_param_3];
	ld.param.u64 	%rd6, [_Z29update_device_scenario_kernelPKdS0_S0_PdP19DeviceScenarioStatsi_param_4];
	ld.param.u32 	%r9, [_Z29update_device_scenario_kernelPKdS0_S0_PdP19DeviceScenarioStatsi_param_5];
	cvta.to.global.u64 	%rd1, %rd6;
	ld.global.v2.u32 	{%r1, %r3}, [%rd1];
	ld.global.v2.u32 	{%r13, %r12}, [%rd1+8];
	ld.global.f64 	%fd1, [%rd1+16];
	ld.global.f64 	%fd2, [%rd1+24];
	setp.lt.s32 	%p1, %r3, 0;
	@%p1 bra 	$L__BB2_6;
	ld.param.u64 	%rd22, [_Z29update_device_scenario_kernelPKdS0_S0_PdP19DeviceScenarioStatsi_param_0];
	cvta.to.global.u64 	%rd7, %rd22;
	cvta.to.global.u64 	%rd8, %rd3;
	cvta.to.global.u64 	%rd9, %rd4;
	mul.wide.s32 	%rd10, %r1, 8;
	add.s64 	%rd11, %rd7, %rd10;
	ld.global.f64 	%fd4, [%rd11];
	mul.wide.u32 	%rd12, %r3, 8;
	add.s64 	%rd13, %rd7, %rd12;
	ld.global.f64 	%fd5, [%rd13];
	sub.f64 	%fd6, %fd4, %fd5;
	add.s64 	%rd14, %rd8, %rd10;
	ld.global.f64 	%fd7, [%rd14];
	add.s64 	%rd15, %rd8, %rd12;
	ld.global.f64 	%fd8, [%rd15];
	sub.f64 	%fd9, %fd7, %fd8;
	add.s64 	%rd16, %rd9, %rd10;
	ld.global.f64 	%fd10, [%rd16];
	add.s64 	%rd17, %rd9, %rd12;
	ld.global.f64 	%fd11, [%rd17];
	sub.f64 	%fd12, %fd10, %fd11;
	mul.f64 	%fd13, %fd9, %fd9;
	fma.rn.f64 	%fd14, %fd6, %fd6, %fd13;
	fma.rn.f64 	%fd3, %fd12, %fd12, %fd14;
	setp.ne.s32 	%p2, %r12, -1;
	@%p2 bra 	$L__BB2_4;
	cvt.rn.f64.s32 	%fd15, %r9;
	mul.f64 	%fd16, %fd2, %fd15;
	mul.f64 	%fd17, %fd1, %fd16;
	mul.f64 	%fd18, %fd17, %fd17;
	setp.leu.f64 	%p3, %fd18, %fd3;
	mov.b32 	%r12, -1;
	@%p3 bra 	$L__BB2_4;
	mov.u32 	%r12, %r9;
$L__BB2_4:
	setp.eq.s32 	%p4, %r12, -1;
	setp.ne.s32 	%p5, %r13, 0;
	or.pred  	%p6, %p4, %p5;
	@%p6 bra 	$L__BB2_6;
	cvta.to.global.u64 	%rd18, %rd5;
	add.s64 	%rd20, %rd18, %rd12;
	mov.b64 	%rd21, 0;
	st.global.u64 	[%rd20], %rd21;
	mov.b32 	%r13, 1;
$L__BB2_6:
	st.global.v2.u32 	[%rd1], {%r1, %r3};
	st.global.v2.u32 	[%rd1+8], {%r13, %r12};
	st.global.f64 	[%rd1+16], %fd1;
	st.global.f64 	[%rd1+24], %fd2;
	ret;

}


// ===== COMPILED SASS (sm_100) =====

	.target	sm_100

	.elftype	@"ET_EXEC"


//--------------------- .note.nv.tkinfo           --------------------------
	.section	.note.nv.tkinfo,"",@"SHT_NOTE"
	.sectionflags	@"SHF_NOTE_NV_TKINFO"
	.tkinfo
        /*0018*/ 	.word	0x00000002
        /*0030*/ 	.string	""
        /*0030*/ 	.string	"ptxas"
        /*0030*/ 	.string	"Cuda compilation tools, release 13.0, V13.0.88"
        /*0030*/ 	.string	"Build cuda_13.0.r13.0/compiler.36424714_0"
        /*0030*/ 	.string	"-arch sm_100 -m 64 "



//--------------------- .note.nv.cuinfo           --------------------------
	.section	.note.nv.cuinfo,"",@"SHT_NOTE"
	.sectionflags	@"SHF_NOTE_NV_CUINFO"
        /*0018*/ 	.short	0x0002
        /*001a*/ 	.short	0x0064
        /*001c*/ 	.short	0x0082
	.zero		2


//--------------------- .nv.info                  --------------------------
	.section	.nv.info,"",@"SHT_CUDA_INFO"
	.align	4


	//----- nvinfo : EIATTR_REGCOUNT
	.align		4
        /*0000*/ 	.byte	0x04, 0x2f
        /*0002*/ 	.short	(.L_1 - .L_0)
	.align		4
.L_0:
        /*0004*/ 	.word	index@(_Z16integrate_kerneliPdS_S_S_S_S_S_PKiddddd)
        /*0008*/ 	.word	0x00000038


	//----- nvinfo : EIATTR_FRAME_SIZE
	.align		4
.L_1:
        /*000c*/ 	.byte	0x04, 0x11
        /*000e*/ 	.short	(.L_3 - .L_2)
	.align		4
.L_2:
        /*0010*/ 	.word	index@($__internal_0_$__cuda_sm20_drsqrt_f64_slowpath_v2)
        /*0014*/ 	.word	0x00000000


	//----- nvinfo : EIATTR_FRAME_SIZE
	.align		4
.L_3:
        /*0018*/ 	.byte	0x04, 0x11
        /*001a*/ 	.short	(.L_5 - .L_4)
	.align		4
.L_4:
        /*001c*/ 	.word	index@(_Z16integrate_kerneliPdS_S_S_S_S_S_PKiddddd)
        /*0020*/ 	.word	0x00000000


	//----- nvinfo : EIATTR_REGCOUNT
	.align		4
.L_5:
        /*0024*/ 	.byte	0x04, 0x2f
        /*0026*/ 	.short	(.L_7 - .L_6)
	.align		4
.L_6:
        /*0028*/ 	.word	index@(_Z35record_planet_asteroid_stats_kernelPKdS0_S0_P19PlanetAsteroidStatsi)
        /*002c*/ 	.word	0x0000001a


	//----- nvinfo : EIATTR_FRAME_SIZE
	.align		4
.L_7:
        /*0030*/ 	.byte	0x04, 0x11
        /*0032*/ 	.short	(.L_9 - .L_8)
	.align		4
.L_8:
        /*0034*/ 	.word	index@(_Z35record_planet_asteroid_stats_kernelPKdS0_S0_P19PlanetAsteroidStatsi)
        /*0038*/ 	.word	0x00000000


	//----- nvinfo : EIATTR_REGCOUNT
	.align		4
.L_9:
        /*003c*/ 	.byte	0x04, 0x2f
        /*003e*/ 	.short	(.L_11 - .L_10)
	.align		4
.L_10:
        /*0040*/ 	.word	index@(_Z29update_device_scenario_kernelPKdS0_S0_PdP19DeviceScenarioStatsi)
        /*0044*/ 	.word	0x0000001e


	//----- nvinfo : EIATTR_FRAME_SIZE
	.align		4
.L_11:
        /*0048*/ 	.byte	0x04, 0x11
        /*004a*/ 	.short	(.L_13 - .L_12)
	.align		4
.L_12:
        /*004c*/ 	.word	index@(_Z29update_device_scenario_kernelPKdS0_S0_PdP19DeviceScenarioStatsi)
        /*0050*/ 	.word	0x00000000


	//----- nvinfo : EIATTR_MIN_STACK_SIZE
	.align		4
.L_13:
        /*0054*/ 	.byte	0x04, 0x12
        /*0056*/ 	.short	(.L_15 - .L_14)
	.align		4
.L_14:
        /*0058*/ 	.word	index@(_Z29update_device_scenario_kernelPKdS0_S0_PdP19DeviceScenarioStatsi)
        /*005c*/ 	.word	0x00000000


	//----- nvinfo : EIATTR_MIN_STACK_SIZE
	.align		4
.L_15:
        /*0060*/ 	.byte	0x04, 0x12
        /*0062*/ 	.short	(.L_17 - .L_16)
	.align		4
.L_16:
        /*0064*/ 	.word	index@(_Z35record_planet_asteroid_stats_kernelPKdS0_S0_P19PlanetAsteroidStatsi)
        /*0068*/ 	.word	0x00000000


	//----- nvinfo : EIATTR_MIN_STACK_SIZE
	.align		4
.L_17:
        /*006c*/ 	.byte	0x04, 0x12
        /*006e*/ 	.short	(.L_19 - .L_18)
	.align		4
.L_18:
        /*0070*/ 	.word	index@(_Z16integrate_kerneliPdS_S_S_S_S_S_PKiddddd)
        /*0074*/ 	.word	0x00000000
.L_19:


//--------------------- .nv.compat                --------------------------
	.section	.nv.compat,"",@"SHT_CUDA_COMPAT_INFO"
	.align	4
        /*0000*/ 	.byte	0x02, 0x09, 0x00, 0x00, 0x02, 0x02, 0x01, 0x00, 0x02, 0x05, 0x05, 0x00, 0x03, 0x07, 0x01, 0x01
        /*0010*/ 	.byte	0x02, 0x03, 0x00, 0x00, 0x02, 0x06, 0x01, 0x00, 0x04, 0x0b, 0x08, 0x00, 0x01, 0x00, 0x00, 0x00
        /*0020*/ 	.byte	0x00, 0x00, 0x00, 0x00


//--------------------- .nv.info._Z29update_device_scenario_kernelPKdS0_S0_PdP19DeviceScenarioStatsi --------------------------
	.section	.nv.info._Z29update_device_scenario_kernelPKdS0_S0_PdP19DeviceScenarioStatsi,"",@"SHT_CUDA_INFO"
	.sectionflags	@""
	.align	4


	//----- nvinfo : EIATTR_CUDA_API_VERSION
	.align		4
        /*0000*/ 	.byte	0x04, 0x37
        /*0002*/ 	.short	(.L_21 - .L_20)
.L_20:
        /*0004*/ 	.word	0x00000082


	//----- nvinfo : EIATTR_KPARAM_INFO
	.align		4
.L_21:
        /*0008*/ 	.byte	0x04, 0x17
        /*000a*/ 	.short	(.L_23 - .L_22)
.L_22:
        /*000c*/ 	.word	0x00000000
        /*0010*/ 	.short	0x0005
        /*0012*/ 	.short	0x0028
        /*0014*/ 	.byte	0x00, 0xf0, 0x11, 0x00


	//----- nvinfo : EIATTR_KPARAM_INFO
	.align		4
.L_23:
        /*0018*/ 	.byte	0x04, 0x17
        /*001a*/ 	.short	(.L_25 - .L_24)
.L_24:
        /*001c*/ 	.word	0x00000000
        /*0020*/ 	.short	0x0004
        /*0022*/ 	.short	0x0020
        /*0024*/ 	.byte	0x00, 0xf5, 0x21, 0x00


	//----- nvinfo : EIATTR_KPARAM_INFO
	.align		4
.L_25:
        /*0028*/ 	.byte	0x04, 0x17
        /*002a*/ 	.short	(.L_27 - .L_26)
.L_26:
        /*002c*/ 	.word	0x00000000
        /*0030*/ 	.short	0x0003
        /*0032*/ 	.short	0x0018
        /*0034*/ 	.byte	0x00, 0xf5, 0x21, 0x00


	//----- nvinfo : EIATTR_KPARAM_INFO
	.align		4
.L_27:
        /*0038*/ 	.byte	0x04, 0x17
        /*003a*/ 	.short	(.L_29 - .L_28)
.L_28:
        /*003c*/ 	.word	0x00000000
        /*0040*/ 	.short	0x0002
        /*0042*/ 	.short	0x0010
        /*0044*/ 	.byte	0x00, 0xf5, 0x21, 0x00


	//----- nvinfo : EIATTR_KPARAM_INFO
	.align		4
.L_29:
        /*0048*/ 	.byte	0x04, 0x17
        /*004a*/ 	.short	(.L_31 - .L_30)
.L_30:
        /*004c*/ 	.word	0x00000000
        /*0050*/ 	.short	0x0001
        /*0052*/ 	.short	0x0008
        /*0054*/ 	.byte	0x00, 0xf5, 0x21, 0x00


	//----- nvinfo : EIATTR_KPARAM_INFO
	.align		4
.L_31:
        /*0058*/ 	.byte	0x04, 0x17
        /*005a*/ 	.short	(.L_33 - .L_32)
.L_32:
        /*005c*/ 	.word	0x00000000
        /*0060*/ 	.short	0x0000
        /*0062*/ 	.short	0x0000
        /*0064*/ 	.byte	0x00, 0xf5, 0x21, 0x00


	//----- nvinfo : EIATTR_SPARSE_MMA_MASK
	.align		4
.L_33:
        /*0068*/ 	.byte	0x03, 0x50
        /*006a*/ 	.short	0x0000


	//----- nvinfo : EIATTR_MAXREG_COUNT
	.align		4
        /*006c*/ 	.byte	0x03, 0x1b
        /*006e*/ 	.short	0x00ff


	//----- nvinfo : EIATTR_MERCURY_ISA_VERSION
	.align		4
        /*0070*/ 	.byte	0x03, 0x5f
        /*0072*/ 	.short	0x0101


	//----- nvinfo : EIATTR_VRC_CTA_INIT_COUNT
	.align		4
        /*0074*/ 	.byte	0x02, 0x4a
	.zero		1
	.zero		1


	//----- nvinfo : EIATTR_EXIT_INSTR_OFFSETS
	.align		4
        /*0078*/ 	.byte	0x04, 0x1c
        /*007a*/ 	.short	(.L_35 - .L_34)


	//   ....[0]....
.L_34:
        /*007c*/ 	.word	0x00000320


	//----- nvinfo : EIATTR_CBANK_PARAM_SIZE
	.align		4
.L_35:
        /*0080*/ 	.byte	0x03, 0x19
        /*0082*/ 	.short	0x002c


	//----- nvinfo : EIATTR_PARAM_CBANK
	.align		4
        /*0084*/ 	.byte	0x04, 0x0a
        /*0086*/ 	.short	(.L_37 - .L_36)
	.align		4
.L_36:
        /*0088*/ 	.word	index@(.nv.constant0._Z29update_device_scenario_kernelPKdS0_S0_PdP19DeviceScenarioStatsi)
        /*008c*/ 	.short	0x0380
        /*008e*/ 	.short	0x002c


	//----- nvinfo : EIATTR_SW_WAR
	.align		4
.L_37:
        /*0090*/ 	.byte	0x04, 0x36
        /*0092*/ 	.short	(.L_39 - .L_38)
.L_38:
        /*0094*/ 	.word	0x00000008
.L_39:


//--------------------- .nv.info._Z35record_planet_asteroid_stats_kernelPKdS0_S0_P19PlanetAsteroidStatsi --------------------------
	.section	.nv.info._Z35record_planet_asteroid_stats_kernelPKdS0_S0_P19PlanetAsteroidStatsi,"",@"SHT_CUDA_INFO"
	.sectionflags	@""
	.align	4


	//----- nvinfo : EIATTR_CUDA_API_VERSION
	.align		4
        /*0000*/ 	.byte	0x04, 0x37
        /*0002*/ 	.short	(.L_41 - .L_40)
.L_40:
        /*0004*/ 	.word	0x00000082


	//----- nvinfo : EIATTR_KPARAM_INFO
	.align		4
.L_41:
        /*0008*/ 	.byte	0x04, 0x17
        /*000a*/ 	.short	(.L_43 - .L_42)
.L_42:
        /*000c*/ 	.word	0x00000000
        /*0010*/ 	.short	0x0004
        /*0012*/ 	.short	0x0020
        /*0014*/ 	.byte	0x00, 0xf0, 0x11, 0x00


	//----- nvinfo : EIATTR_KPARAM_INFO
	.align		4
.L_43:
        /*0018*/ 	.byte	0x04, 0x17
        /*001a*/ 	.short	(.L_45 - .L_44)
.L_44:
        /*001c*/ 	.word	0x00000000
        /*0020*/ 	.short	0x0003
        /*0022*/ 	.short	0x0018
        /*0024*/ 	.byte	0x00, 0xf5, 0x21, 0x00


	//----- nvinfo : EIATTR_KPARAM_INFO
	.align		4
.L_45:
        /*0028*/ 	.byte	0x04, 0x17
        /*002a*/ 	.short	(.L_47 - .L_46)
.L_46:
        /*002c*/ 	.word	0x00000000
        /*0030*/ 	.short	0x0002
        /*0032*/ 	.short	0x0010
        /*0034*/ 	.byte	0x00, 0xf5, 0x21, 0x00


	//----- nvinfo : EIATTR_KPARAM_INFO
	.align		4
.L_47:
        /*0038*/ 	.byte	0x04, 0x17
        /*003a*/ 	.short	(.L_49 - .L_48)
.L_48:
        /*003c*/ 	.word	0x00000000
        /*0040*/ 	.short	0x0001
        /*0042*/ 	.short	0x0008
        /*0044*/ 	.byte	0x00, 0xf5, 0x21, 0x00


	//----- nvinfo : EIATTR_KPARAM_INFO
	.align		4
.L_49:
        /*0048*/ 	.byte	0x04, 0x17
        /*004a*/ 	.short	(.L_51 - .L_50)
.L_50:
        /*004c*/ 	.word	0x00000000
        /*0050*/ 	.short	0x0000
        /*0052*/ 	.short	0x0000
        /*0054*/ 	.byte	0x00, 0xf5, 0x21, 0x00


	//----- nvinfo : EIATTR_SPARSE_MMA_MASK
	.align		4
.L_51:
        /*0058*/ 	.byte	0x03, 0x50
        /*005a*/ 	.short	0x0000


	//----- nvinfo : EIATTR_MAXREG_COUNT
	.align		4
        /*005c*/ 	.byte	0x03, 0x1b
        /*005e*/ 	.short	0x00ff


	//----- nvinfo : EIATTR_MERCURY_ISA_VERSION
	.align		4
        /*0060*/ 	.byte	0x03, 0x5f
        /*0062*/ 	.short	0x0101


	//----- nvinfo : EIATTR_VRC_CTA_INIT_COUNT
	.align		4
        /*0064*/ 	.byte	0x02, 0x4a
	.zero		1
	.zero		1


	//----- nvinfo : EIATTR_EXIT_INSTR_OFFSETS
	.align		4
        /*0068*/ 	.byte	0x04, 0x1c
        /*006a*/ 	.short	(.L_53 - .L_52)


	//   ....[0]....
.L_52:
        /*006c*/ 	.word	0x000002b0


	//----- nvinfo : EIATTR_CBANK_PARAM_SIZE
	.align		4
.L_53:
        /*0070*/ 	.byte	0x03, 0x19
        /*0072*/ 	.short	0x0024


	//----- nvinfo : EIATTR_PARAM_CBANK
	.align		4
        /*0074*/ 	.byte	0x04, 0x0a
        /*0076*/ 	.short	(.L_55 - .L_54)
	.align		4
.L_54:
        /*0078*/ 	.word	index@(.nv.constant0._Z35record_planet_asteroid_stats_kernelPKdS0_S0_P19PlanetAsteroidStatsi)
        /*007c*/ 	.short	0x0380
        /*007e*/ 	.short	0x0024


	//----- nvinfo : EIATTR_SW_WAR
	.align		4
.L_55:
        /*0080*/ 	.byte	0x04, 0x36
        /*0082*/ 	.short	(.L_57 - .L_56)
.L_56:
        /*0084*/ 	.word	0x00000008
.L_57:


//--------------------- .nv.info._Z16integrate_kerneliPdS_S_S_S_S_S_PKiddddd --------------------------
	.section	.nv.info._Z16integrate_kerneliPdS_S_S_S_S_S_PKiddddd,"",@"SHT_CUDA_INFO"
	.sectionflags	@""
	.align	4


	//----- nvinfo : EIATTR_CUDA_API_VERSION
	.align		4
        /*0000*/ 	.byte	0x04, 0x37
        /*0002*/ 	.short	(.L_59 - .L_58)
.L_58:
        /*0004*/ 	.word	0x00000082


	//----- nvinfo : EIATTR_KPARAM_INFO
	.align		4
.L_59:
        /*0008*/ 	.byte	0x04, 0x17
        /*000a*/ 	.short	(.L_61 - .L_60)
.L_60:
        /*000c*/ 	.word	0x00000000
        /*0010*/ 	.short	0x000d
        /*0012*/ 	.short	0x0068
        /*0014*/ 	.byte	0x00, 0xf0, 0x21, 0x00


	//----- nvinfo : EIATTR_KPARAM_INFO
	.align		4
.L_61:
        /*0018*/ 	.byte	0x04, 0x17
        /*001a*/ 	.short	(.L_63 - .L_62)
.L_62:
        /*001c*/ 	.word	0x00000000
        /*0020*/ 	.short	0x000c
        /*0022*/ 	.short	0x0060
        /*0024*/ 	.byte	0x00, 0xf0, 0x21, 0x00


	//----- nvinfo : EIATTR_KPARAM_INFO
	.align		4
.L_63:
        /*0028*/ 	.byte	0x04, 0x17
        /*002a*/ 	.short	(.L_65 - .L_64)
.L_64:
        /*002c*/ 	.word	0x00000000
        /*0030*/ 	.short	0x000b
        /*0032*/ 	.short	0x0058
        /*0034*/ 	.byte	0x00, 0xf0, 0x21, 0x00


	//----- nvinfo : EIATTR_KPARAM_INFO
	.align		4
.L_65:
        /*0038*/ 	.byte	0x04, 0x17
        /*003a*/ 	.short	(.L_67 - .L_66)
.L_66:
        /*003c*/ 	.word	0x00000000
        /*0040*/ 	.short	0x000a
        /*0042*/ 	.short	0x0050
        /*0044*/ 	.byte	0x00, 0xf0, 0x21, 0x00


	//----- nvinfo : EIATTR_KPARAM_INFO
	.align		4
.L_67:
        /*0048*/ 	.byte	0x04, 0x17
        /*004a*/ 	.short	(.L_69 - .L_68)
.L_68:
        /*004c*/ 	.word	0x00000000
        /*0050*/ 	.short	0x0009
        /*0052*/ 	.short	0x0048
        /*0054*/ 	.byte	0x00, 0xf0, 0x21, 0x00


	//----- nvinfo : EIATTR_KPARAM_INFO
	.align		4
.L_69:
        /*0058*/ 	.byte	0x04, 0x17
        /*005a*/ 	.short	(.L_71 - .L_70)
.L_70:
        /*005c*/ 	.word	0x00000000
        /*0060*/ 	.short	0x0008
        /*0062*/ 	.short	0x0040
        /*0064*/ 	.byte	0x00, 0xf5, 0x21, 0x00


	//----- nvinfo : EIATTR_KPARAM_INFO
	.align		4
.L_71:
        /*0068*/ 	.byte	0x04, 0x17
        /*006a*/ 	.short	(.L_73 - .L_72)
.L_72:
        /*006c*/ 	.word	0x00000000
        /*0070*/ 	.short	0x0007
        /*0072*/ 	.short	0x0038
        /*0074*/ 	.byte	0x00, 0xf5, 0x21, 0x00


	//----- nvinfo : EIATTR_KPARAM_INFO
	.align		4
.L_73:
        /*0078*/ 	.byte	0x04, 0x17
        /*007a*/ 	.short	(.L_75 - .L_74)
.L_74:
        /*007c*/ 	.word	0x00000000
        /*0080*/ 	.short	0x0006
        /*0082*/ 	.short	0x0030
        /*0084*/ 	.byte	0x00, 0xf5, 0x21, 0x00


	//----- nvinfo : EIATTR_KPARAM_INFO
	.align		4
.L_75:
        /*0088*/ 	.byte	0x04, 0x17
        /*008a*/ 	.short	(.L_77 - .L_76)
.L_76:
        /*008c*/ 	.word	0x00000000
        /*0090*/ 	.short	0x0005
        /*0092*/ 	.short	0x0028
        /*0094*/ 	.byte	0x00, 0xf5, 0x21, 0x00


	//----- nvinfo : EIATTR_KPARAM_INFO
	.align		4
.L_77:
        /*0098*/ 	.byte	0x04, 0x17
        /*009a*/ 	.short	(.L_79 - .L_78)
.L_78:
        /*009c*/ 	.word	0x00000000
        /*00a0*/ 	.short	0x0004
        /*00a2*/ 	.short	0x0020
        /*00a4*/ 	.byte	0x00, 0xf5, 0x21, 0x00


	//----- nvinfo : EIATTR_KPARAM_INFO
	.align		4
.L_79:
        /*00a8*/ 	.byte	0x04, 0x17
        /*00aa*/ 	.short	(.L_81 - .L_80)
.L_80:
        /*00ac*/ 	.word	0x00000000
        /*00b0*/ 	.short	0x0003
        /*00b2*/ 	.short	0x0018
        /*00b4*/ 	.byte	0x00, 0xf5, 0x21, 0x00


	//----- nvinfo : EIATTR_KPARAM_INFO
	.align		4
.L_81:
        /*00b8*/ 	.byte	0x04, 0x17
        /*00ba*/ 	.short	(.L_83 - .L_82)
.L_82:
        /*00bc*/ 	.word	0x00000000
        /*00c0*/ 	.short	0x0002
        /*00c2*/ 	.short	0x0010
        /*00c4*/ 	.byte	0x00, 0xf5, 0x21, 0x00


	//----- nvinfo : EIATTR_KPARAM_INFO
	.align		4
.L_83:
        /*00c8*/ 	.byte	0x04, 0x17
        /*00ca*/ 	.short	(.L_85 - .L_84)
.L_84:
        /*00cc*/ 	.word	0x00000000
        /*00d0*/ 	.short	0x0001
        /*00d2*/ 	.short	0x0008
        /*00d4*/ 	.byte	0x00, 0xf5, 0x21, 0x00


	//----- nvinfo : EIATTR_KPARAM_INFO
	.align		4
.L_85:
        /*00d8*/ 	.byte	0x04, 0x17
        /*00da*/ 	.short	(.L_87 - .L_86)
.L_86:
        /*00dc*/ 	.word	0x00000000
        /*00e0*/ 	.short	0x0000
        /*00e2*/ 	.short	0x0000
        /*00e4*/ 	.byte	0x00, 0xf0, 0x11, 0x00


	//----- nvinfo : EIATTR_SPARSE_MMA_MASK
	.align		4
.L_87:
        /*00e8*/ 	.byte	0x03, 0x50
        /*00ea*/ 	.short	0x0000


	//----- nvinfo : EIATTR_MAXREG_COUNT
	.align		4
        /*00ec*/ 	.byte	0x03, 0x1b
        /*00ee*/ 	.short	0x00ff


	//----- nvinfo : EIATTR_NUM_BARRIERS
	.align		4
        /*00f0*/ 	.byte	0x02, 0x4c
        /*00f2*/ 	.byte	0x01
	.zero		1


	//----- nvinfo : EIATTR_MERCURY_ISA_VERSION
	.align		4
        /*00f4*/ 	.byte	0x03, 0x5f
        /*00f6*/ 	.short	0x0101


	//----- nvinfo : EIATTR_VRC_CTA_INIT_COUNT
	.align		4
        /*00f8*/ 	.byte	0x02, 0x4a
	.zero		1
	.zero		1


	//----- nvinfo : EIATTR_EXIT_INSTR_OFFSETS
	.align		4
        /*00fc*/ 	.byte	0x04, 0x1c
        /*00fe*/ 	.short	(.L_89 - .L_88)


	//   ....[0]....
.L_88:
        /*0100*/ 	.word	0x00000070


	//   ....[1]....
        /*0104*/ 	.word	0x00001f50


	//----- nvinfo : EIATTR_CRS_STACK_SIZE
	.align		4
.L_89:
        /*0108*/ 	.byte	0x04, 0x1e
        /*010a*/ 	.short	(.L_91 - .L_90)
.L_90:
        /*010c*/ 	.word	0x00000000


	//----- nvinfo : EIATTR_CBANK_PARAM_SIZE
	.align		4
.L_91:
        /*0110*/ 	.byte	0x03, 0x19
        /*0112*/ 	.short	0x0070


	//----- nvinfo : EIATTR_PARAM_CBANK
	.align		4
        /*0114*/ 	.byte	0x04, 0x0a
        /*0116*/ 	.short	(.L_93 - .L_92)
	.align		4
.L_92:
        /*0118*/ 	.word	index@(.nv.constant0._Z16integrate_kerneliPdS_S_S_S_S_S_PKiddddd)
        /*011c*/ 	.short	0x0380
        /*011e*/ 	.short	0x0070


	//----- nvinfo : EIATTR_SW_WAR
	.align		4
.L_93:
        /*0120*/ 	.byte	0x04, 0x36
        /*0122*/ 	.short	(.L_95 - .L_94)
.L_94:
        /*0124*/ 	.word	0x00000008
.L_95:


//--------------------- .nv.callgraph             --------------------------
	.section	.nv.callgraph,"",@"SHT_CUDA_CALLGRAPH"
	.align	4
	.sectionentsize	8
	.align		4
        /*0000*/ 	.word	0x00000000
	.align		4
        /*0004*/ 	.word	0xffffffff
	.align		4
        /*0008*/ 	.word	0x00000000
	.align		4
        /*000c*/ 	.word	0xfffffffe
	.align		4
        /*0010*/ 	.word	0x00000000
	.align		4
        /*0014*/ 	.word	0xfffffffd
	.align		4
        /*0018*/ 	.word	0x00000000
	.align		4
        /*001c*/ 	.word	0xfffffffc


//--------------------- .text._Z29update_device_scenario_kernelPKdS0_S0_PdP19DeviceScenarioStatsi --------------------------
	.section	.text._Z29update_device_scenario_kernelPKdS0_S0_PdP19DeviceScenarioStatsi,"ax",@progbits
	.align	128
        .global         _Z29update_device_scenario_kernelPKdS0_S0_PdP19DeviceScenarioStatsi
        .type           _Z29update_device_scenario_kernelPKdS0_S0_PdP19DeviceScenarioStatsi,@function
        .size           _Z29update_device_scenario_kernelPKdS0_S0_PdP19DeviceScenarioStatsi,(.L_x_43 - _Z29update_device_scenario_kernelPKdS0_S0_PdP19DeviceScenarioStatsi)
        .other          _Z29update_device_scenario_kernelPKdS0_S0_PdP19DeviceScenarioStatsi,@"STO_CUDA_ENTRY STV_DEFAULT"
_Z29update_device_scenario_kernelPKdS0_S0_PdP19DeviceScenarioStatsi:
.text._Z29update_device_scenario_kernelPKdS0_S0_PdP19DeviceScenarioStatsi:
[----:B------:R-:W-:Y:S08]  /*0000*/  LDC R1, c[0x0][0x37c] ;  /* 0x0000df00ff017b82 */ /* 0x000ff00000000800 */
[----:B------:R-:W0:Y:S01]  /*0010*/  LDC.64 R2, c[0x0][0x3a0] ;  /* 0x0000e800ff027b82 */ /* 0x000e220000000a00 */
[----:B------:R-:W0:Y:S02]  /*0020*/  LDCU.64 UR4, c[0x0][0x358] ;  /* 0x00006b00ff0477ac */ /* 0x000e240008000a00 */
[----:B0-----:R-:W2:Y:S04]  /*0030*/  LDG.E.64 R4, desc[UR4][R2.64] ;  /* 0x0000000402047981 */ /* 0x001ea8000c1e1b00 */
[----:B------:R0:W5:Y:S04]  /*0040*/  LDG.E.64 R6, desc[UR4][R2.64+0x10] ;  /* 0x0000100402067981 */ /* 0x000168000c1e1b00 */
[----:B------:R0:W5:Y:S04]  /*0050*/  LDG.E.64 R8, desc[UR4][R2.64+0x18] ;  /* 0x0000180402087981 */ /* 0x000168000c1e1b00 */
[----:B------:R0:W5:Y:S01]  /*0060*/  LDG.E.64 R10, desc[UR4][R2.64+0x8] ;  /* 0x00000804020a7981 */ /* 0x000162000c1e1b00 */
[----:B--2---:R-:W-:-:S13]  /*0070*/  ISETP.GE.AND P0, PT, R5, RZ, PT ;  /* 0x000000ff0500720c */ /* 0x004fda0003f06270 */
[----:B0-----:R-:W-:Y:S05]  /*0080*/  @!P0 BRA `(.L_x_0) ;  /* 0x0000000000948947 */ /* 0x001fea0003800000 */
[----:B------:R-:W0:Y:S08]  /*0090*/  LDC.64 R16, c[0x0][0x388] ;  /* 0x0000e200ff107b82 */ /* 0x000e300000000a00 */
[----:B------:R-:W1:Y:S08]  /*00a0*/  LDC.64 R20, c[0x0][0x380] ;  /* 0x0000e000ff147b82 */ /* 0x000e700000000a00 */
[----:B------:R-:W2:Y:S01]  /*00b0*/  LDC.64 R14, c[0x0][0x390] ;  /* 0x0000e400ff0e7b82 */ /* 0x000ea20000000a00 */
[----:B0-----:R-:W-:-:S04]  /*00c0*/  IMAD.WIDE R12, R4, 0x8, R16 ;  /* 0x00000008040c7825 */ /* 0x001fc800078e0210 */
[C---:B------:R-:W-:Y:S02]  /*00d0*/  IMAD.WIDE.U32 R16, R5.reuse, 0x8, R16 ;  /* 0x0000000805107825 */ /* 0x040fe400078e0010 */
[----:B------:R-:W3:Y:S02]  /*00e0*/  LDG.E.64 R12, desc[UR4][R12.64] ;  /* 0x000000040c0c7981 */ /* 0x000ee4000c1e1b00 */
[--C-:B-1----:R-:W-:Y:S02]  /*00f0*/  IMAD.WIDE R18, R4, 0x8, R20.reuse ;  /* 0x0000000804127825 */ /* 0x102fe400078e0214 */
[----:B------:R-:W3:Y:S02]  /*0100*/  LDG.E.64 R16, desc[UR4][R16.64] ;  /* 0x0000000410107981 */ /* 0x000ee4000c1e1b00 */
[C---:B------:R-:W-:Y:S02]  /*0110*/  IMAD.WIDE.U32 R20, R5.reuse, 0x8, R20 ;  /* 0x0000000805147825 */ /* 0x040fe400078e0014 */
[----:B------:R-:W4:Y:S02]  /*0120*/  LDG.E.64 R18, desc[UR4][R18.64] ;  /* 0x0000000412127981 */ /* 0x000f24000c1e1b00 */
[----:B--2---:R-:W-:-:S02]  /*0130*/  IMAD.WIDE.U32 R26, R5, 0x8, R14 ;  /* 0x00000008051a7825 */ /* 0x004fc400078e000e */
[----:B------:R-:W4:Y:S02]  /*0140*/  LDG.E.64 R20, desc[UR4][R20.64] ;  /* 0x0000000414147981 */ /* 0x000f24000c1e1b00 */
[----:B------:R-:W-:Y:S02]  /*0150*/  IMAD.WIDE R24, R4, 0x8, R14 ;  /* 0x0000000804187825 */ /* 0x000fe400078e020e */
[----:B------:R-:W2:Y:S04]  /*0160*/  LDG.E.64 R26, desc[UR4][R26.64] ;  /* 0x000000041a1a7981 */ /* 0x000ea8000c1e1b00 */
[----:B------:R-:W2:Y:S01]  /*0170*/  LDG.E.64 R14, desc[UR4][R24.64] ;  /* 0x00000004180e7981 */ /* 0x000ea2000c1e1b00 */
[----:B-----5:R-:W-:Y:S02]  /*0180*/  ISETP.NE.AND P1, PT, R11, -0x1, PT ;  /* 0xffffffff0b00780c */ /* 0x020fe40003f25270 */
[----:B------:R-:W-:Y:S01]  /*0190*/  ISETP.NE.AND P0, PT, R10, RZ, PT ;  /* 0x000000ff0a00720c */ /* 0x000fe20003f05270 */
[----:B---3--:R-:W-:-:S02]  /*01a0*/  DADD R22, R12, -R16 ;  /* 0x000000000c167229 */ /* 0x008fc40000000810 */
[----:B----4-:R-:W-:-:S06]  /*01b0*/  DADD R12, R18, -R20 ;  /* 0x00000000120c7229 */ /* 0x010fcc0000000814 */
[----:B------:R-:W-:Y:S02]  /*01c0*/  DMUL R22, R22, R22 ;  /* 0x0000001616167228 */ /* 0x000fe40000000000 */
[----:B--2---:R-:W-:-:S06]  /*01d0*/  DADD R14, R14, -R26 ;  /* 0x000000000e0e7229 */ /* 0x004fcc000000081a */
[----:B------:R-:W-:-:S08]  /*01e0*/  DFMA R22, R12, R12, R22 ;  /* 0x0000000c0c16722b */ /* 0x000fd00000000016 */
[----:B------:R-:W-:Y:S01]  /*01f0*/  DFMA R22, R14, R14, R22 ;  /* 0x0000000e0e16722b */ /* 0x000fe20000000016 */
[----:B------:R-:W-:Y:S10]  /*0200*/  @P1 BRA `(.L_x_1) ;  /* 0x0000000000201947 */ /* 0x000ff40003800000 */
[----:B------:R-:W0:Y:S01]  /*0210*/  LDCU UR6, c[0x0][0x3a8] ;  /* 0x00007500ff0677ac */ /* 0x000e220008000800 */
[----:B------:R-:W-:Y:S01]  /*0220*/  MOV R11, 0xffffffff ;  /* 0xffffffff000b7802 */ /* 0x000fe20000000f00 */
[----:B0-----:R-:W0:Y:S02]  /*0230*/  I2F.F64 R12, UR6 ;  /* 0x00000006000c7d12 */ /* 0x001e240008201c00 */
[----:B0-----:R-:W-:-:S08]  /*0240*/  DMUL R12, R8, R12 ;  /* 0x0000000c080c7228 */ /* 0x001fd00000000000 */
[----:B------:R-:W-:-:S08]  /*0250*/  DMUL R12, R6, R12 ;  /* 0x0000000c060c7228 */ /* 0x000fd00000000000 */
[----:B------:R-:W-:-:S08]  /*0260*/  DMUL R12, R12, R12 ;  /* 0x0000000c0c0c7228 */ /* 0x000fd00000000000 */
[----:B------:R-:W-:-:S14]  /*0270*/  DSETP.GT.AND P1, PT, R12, R22, PT ;  /* 0x000000160c00722a */ /* 0x000fdc0003f24000 */
[----:B------:R-:W0:Y:S02]  /*0280*/  @P1 LDC R11, c[0x0][0x3a8] ;  /* 0x0000ea00ff0b1b82 */ /* 0x000e240000000800 */
.L_x_1:
[----:B0-----:R-:W-:-:S13]  /*0290*/  ISETP.EQ.OR P0, PT, R11, -0x1, P0 ;  /* 0xffffffff0b00780c */ /* 0x001fda0000702670 */
[----:B------:R-:W0:Y:S01]  /*02a0*/  @!P0 LDC.64 R12, c[0x0][0x398] ;  /* 0x0000e600ff0c8b82 */ /* 0x000e220000000a00 */
[----:B------:R-:W-:Y:S01]  /*02b0*/  @!P0 MOV R10, 0x1 ;  /* 0x00000001000a8802 */ /* 0x000fe20000000f00 */
[----:B0-----:R-:W-:-:S05]  /*02c0*/  @!P0 IMAD.WIDE.U32 R12, R5, 0x8, R12 ;  /* 0x00000008050c8825 */ /* 0x001fca00078e000c */
[----:B------:R0:W-:Y:S02]  /*02d0*/  @!P0 STG.E.64 desc[UR4][R12.64], RZ ;  /* 0x000000ff0c008986 */ /* 0x0001e4000c101b04 */
.L_x_0:
[----:B------:R-:W-:Y:S04]  /*02e0*/  STG.E.64 desc[UR4][R2.64], R4 ;  /* 0x0000000402007986 */ /* 0x000fe8000c101b04 */
[----:B-----5:R-:W-:Y:S04]  /*02f0*/  STG.E.64 desc[UR4][R2.64+0x8], R10 ;  /* 0x0000080a02007986 */ /* 0x020fe8000c101b04 */
[----:B------:R-:W-:Y:S04]  /*0300*/  STG.E.64 desc[UR4][R2.64+0x10], R6 ;  /* 0x0000100602007986 */ /* 0x000fe8000c101b04 */
[----:B------:R-:W-:Y:S01]  /*0310*/  STG.E.64 desc[UR4][R2.64+0x18], R8 ;  /* 0x0000180802007986 */ /* 0x000fe2000c101b04 */
[----:B------:R-:W-:Y:S05]  /*0320*/  EXIT ;  /* 0x000000000000794d */ /* 0x000fea0003800000 */
.L_x_2:
[----:B------:R-:W-:-:S00]  /*0330*/  BRA `(.L_x_2) ;  /* 0xfffffffc00fc7947 */ /* 0x000fc0000383ffff */
[----:B------:R-:W-:-:S00]  /*0340*/  NOP ;  /* 0x0000000000007918 */ /* 0x000fc00000000000 */
        /* <DEDUP_REMOVED lines=11> */
.L_x_43:


//--------------------- .text._Z35record_planet_asteroid_stats_kernelPKdS0_S0_P19PlanetAsteroidStatsi --------------------------
	.section	.text._Z35record_planet_asteroid_stats_kernelPKdS0_S0_P19PlanetAsteroidStatsi,"ax",@progbits
	.align	128
        .global         _Z35record_planet_asteroid_stats_kernelPKdS0_S0_P19PlanetAsteroidStatsi
        .type           _Z35record_planet_asteroid_stats_kernelPKdS0_S0_P19PlanetAsteroidStatsi,@function
        .size           _Z35record_planet_asteroid_stats_kernelPKdS0_S0_P19PlanetAsteroidStatsi,(.L_x_44 - _Z35record_planet_asteroid_stats_kernelPKdS0_S0_P19PlanetAsteroidStatsi)
        .other          _Z35record_planet_asteroid_stats_kernelPKdS0_S0_P19PlanetAsteroidStatsi,@"STO_CUDA_ENTRY STV_DEFAULT"
_Z35record_planet_asteroid_stats_kernelPKdS0_S0_P19PlanetAsteroidStatsi:
.text._Z35record_planet_asteroid_stats_kernelPKdS0_S0_P19PlanetAsteroidStatsi:
[----:B------:R-:W-:Y:S08]  /*0000*/  LDC R1, c[0x0][0x37c] ;  /* 0x0000df00ff017b82 */ /* 0x000ff00000000800 */
[----:B------:R-:W0:Y:S01]  /*0010*/  LDC.64 R2, c[0x0][0x398] ;  /* 0x0000e600ff027b82 */ /* 0x000e220000000a00 */
[----:B------:R-:W0:Y:S07]  /*0020*/  LDCU.64 UR4, c[0x0][0x358] ;  /* 0x00006b00ff0477ac */ /* 0x000e2e0008000a00 */
[----:B------:R-:W1:Y:S08]  /*0030*/  LDC.64 R6, c[0x0][0x388] ;  /* 0x0000e200ff067b82 */ /* 0x000e700000000a00 */
[----:B------:R-:W2:Y:S01]  /*0040*/  LDC.64 R22, c[0x0][0x380] ;  /* 0x0000e000ff167b82 */ /* 0x000ea20000000a00 */
[----:B0-----:R-:W1:Y:S07]  /*0050*/  LDG.E.64 R10, desc[UR4][R2.64] ;  /* 0x00000004020a7981 */ /* 0x001e6e000c1e1b00 */
[----:B------:R-:W0:Y:S01]  /*0060*/  LDC.64 R20, c[0x0][0x390] ;  /* 0x0000e400ff147b82 */ /* 0x000e220000000a00 */
[----:B------:R-:W3:Y:S04]  /*0070*/  LDG.E.64 R12, desc[UR4][R2.64+0x8] ;  /* 0x00000804020c7981 */ /* 0x000ee8000c1e1b00 */
[----:B------:R-:W4:Y:S03]  /*0080*/  LDG.E.64 R14, desc[UR4][R2.64+0x10] ;  /* 0x00001004020e7981 */ /* 0x000f26000c1e1b00 */
[----:B------:R-:W5:Y:S01]  /*0090*/  LDC R0, c[0x0][0x3a0] ;  /* 0x0000e800ff007b82 */ /* 0x000f620000000800 */
[----:B------:R-:W5:Y:S01]  /*00a0*/  LDG.E R19, desc[UR4][R2.64+0x20] ;  /* 0x0000200402137981 */ /* 0x000f62000c1e1900 */
[----:B-1----:R-:W-:-:S04]  /*00b0*/  IMAD.WIDE R4, R10, 0x8, R6 ;  /* 0x000000080a047825 */ /* 0x002fc800078e0206 */
[C---:B------:R-:W-:Y:S02]  /*00c0*/  IMAD.WIDE R6, R11.reuse, 0x8, R6 ;  /* 0x000000080b067825 */ /* 0x040fe400078e0206 */
[----:B------:R-:W4:Y:S02]  /*00d0*/  LDG.E.64 R4, desc[UR4][R4.64] ;  /* 0x0000000404047981 */ /* 0x000f24000c1e1b00 */
[C-C-:B--2---:R-:W-:Y:S02]  /*00e0*/  IMAD.WIDE R8, R10.reuse, 0x8, R22.reuse ;  /* 0x000000080a087825 */ /* 0x144fe400078e0216 */
[----:B------:R-:W4:Y:S02]  /*00f0*/  LDG.E.64 R6, desc[UR4][R6.64] ;  /* 0x0000000406067981 */ /* 0x000f24000c1e1b00 */
[----:B------:R-:W-:Y:S02]  /*0100*/  IMAD.WIDE R22, R11, 0x8, R22 ;  /* 0x000000080b167825 */ /* 0x000fe400078e0216 */
[----:B------:R-:W2:Y:S02]  /*0110*/  LDG.E.64 R8, desc[UR4][R8.64] ;  /* 0x0000000408087981 */ /* 0x000ea4000c1e1b00 */
[----:B0-----:R-:W-:-:S02]  /*0120*/  IMAD.WIDE R16, R10, 0x8, R20 ;  /* 0x000000080a107825 */ /* 0x001fc400078e0214 */
[----:B------:R-:W2:Y:S02]  /*0130*/  LDG.E.64 R22, desc[UR4][R22.64] ;  /* 0x0000000416167981 */ /* 0x000ea4000c1e1b00 */
[----:B------:R-:W-:Y:S02]  /*0140*/  IMAD.WIDE R20, R11, 0x8, R20 ;  /* 0x000000080b147825 */ /* 0x000fe400078e0214 */
[----:B------:R-:W2:Y:S04]  /*0150*/  LDG.E.64 R16, desc[UR4][R16.64] ;  /* 0x0000000410107981 */ /* 0x000ea8000c1e1b00 */
[----:B------:R-:W2:Y:S04]  /*0160*/  LDG.E.64 R20, desc[UR4][R20.64] ;  /* 0x0000000414147981 */ /* 0x000ea8000c1e1b00 */
[----:B------:R-:W2:Y:S01]  /*0170*/  LDG.E.64 R10, desc[UR4][R2.64+0x18] ;  /* 0x00001804020a7981 */ /* 0x000ea2000c1e1b00 */
[----:B---3--:R-:W-:-:S02]  /*0180*/  ISETP.NE.AND P1, PT, R13, RZ, PT ;  /* 0x000000ff0d00720c */ /* 0x008fc40003f25270 */
[----:B------:R-:W-:Y:S02]  /*0190*/  ISETP.NE.AND P0, PT, R12, RZ, PT ;  /* 0x000000ff0c00720c */ /* 0x000fe40003f05270 */
[----:B-----5:R-:W-:Y:S01]  /*01a0*/  ISETP.NE.AND P3, PT, R19, -0x1, PT ;  /* 0xffffffff1300780c */ /* 0x020fe20003f65270 */
[----:B----4-:R-:W-:Y:S02]  /*01b0*/  DADD R4, R4, -R6 ;  /* 0x0000000004047229 */ /* 0x010fe40000000806 */
[----:B--2---:R-:W-:-:S06]  /*01c0*/  DADD R8, R8, -R22 ;  /* 0x0000000008087229 */ /* 0x004fcc0000000816 */
[----:B------:R-:W-:Y:S02]  /*01d0*/  DMUL R4, R4, R4 ;  /* 0x0000000404047228 */ /* 0x000fe40000000000 */
[----:B------:R-:W-:-:S06]  /*01e0*/  DADD R16, R16, -R20 ;  /* 0x0000000010107229 */ /* 0x000fcc0000000814 */
[----:B------:R-:W-:-:S08]  /*01f0*/  DFMA R4, R8, R8, R4 ;  /* 0x000000080804722b */ /* 0x000fd00000000004 */
[----:B------:R-:W-:-:S08]  /*0200*/  DFMA R4, R16, R16, R4 ;  /* 0x000000101004722b */ /* 0x000fd00000000004 */
[C---:B------:R-:W-:Y:S02]  /*0210*/  DSETP.GEU.AND P4, PT, R4.reuse, R14, PT ;  /* 0x0000000e0400722a */ /* 0x040fe40003f8e000 */
[----:B------:R-:W-:-:S04]  /*0220*/  DSETP.GEU.AND P2, PT, R4, R10, PT ;  /* 0x0000000a0400722a */ /* 0x000fc80003f4e000 */
[----:B------:R-:W-:Y:S02]  /*0230*/  SEL R0, R19, R0, P4 ;  /* 0x0000000013007207 */ /* 0x000fe40002000000 */
[-C--:B------:R-:W-:Y:S02]  /*0240*/  FSEL R7, R4, R10.reuse, !P2 ;  /* 0x0000000a04077208 */ /* 0x080fe40005000000 */
[----:B------:R-:W-:Y:S02]  /*0250*/  FSEL R5, R5, R11, !P2 ;  /* 0x0000000b05057208 */ /* 0x000fe40005000000 */
[----:B------:R-:W-:Y:S02]  /*0260*/  @P1 SEL R19, R0, R19, !P3 ;  /* 0x0000001300131207 */ /* 0x000fe40005800000 */
[----:B------:R-:W-:Y:S02]  /*0270*/  FSEL R4, R7, R10, P0 ;  /* 0x0000000a07047208 */ /* 0x000fe40000000000 */
[----:B------:R-:W-:Y:S01]  /*0280*/  FSEL R5, R5, R11, P0 ;  /* 0x0000000b05057208 */ /* 0x000fe20000000000 */
[----:B------:R-:W-:Y:S04]  /*0290*/  STG.E desc[UR4][R2.64+0x20], R19 ;  /* 0x0000201302007986 */ /* 0x000fe8000c101904 */
[----:B------:R-:W-:Y:S01]  /*02a0*/  STG.E.64 desc[UR4][R2.64+0x18], R4 ;  /* 0x0000180402007986 */ /* 0x000fe2000c101b04 */
[----:B------:R-:W-:Y:S05]  /*02b0*/  EXIT ;  /* 0x000000000000794d */ /* 0x000fea0003800000 */
.L_x_3:
        /* <DEDUP_REMOVED lines=12> */
.L_x_44:


//--------------------- .text._Z16integrate_kerneliPdS_S_S_S_S_S_PKiddddd --------------------------
	.section	.text._Z16integrate_kerneliPdS_S_S_S_S_S_PKiddddd,"ax",@progbits
	.align	128
        .global         _Z16integrate_kerneliPdS_S_S_S_S_S_PKiddddd
        .type           _Z16integrate_kerneliPdS_S_S_S_S_S_PKiddddd,@function
        .size           _Z16integrate_kerneliPdS_S_S_S_S_S_PKiddddd,(.L_x_42 - _Z16integrate_kerneliPdS_S_S_S_S_S_PKiddddd)
        .other          _Z16integrate_kerneliPdS_S_S_S_S_S_PKiddddd,@"STO_CUDA_ENTRY STV_DEFAULT"
_Z16integrate_kerneliPdS_S_S_S_S_S_PKiddddd:
.text._Z16integrate_kerneliPdS_S_S_S_S_S_PKiddddd:
[----:B------:R-:W-:Y:S01]  /*0000*/  LDC R1, c[0x0][0x37c] ;  /* 0x0000df00ff017b82 */ /* 0x000fe20000000800 */
[----:B------:R-:W0:Y:S01]  /*0010*/  S2R R3, SR_CTAID.X ;  /* 0x0000000000037919 */ /* 0x000e220000002500 */
[----:B------:R-:W0:Y:S01]  /*0020*/  LDCU UR13, c[0x0][0x360] ;  /* 0x00006c00ff0d77ac */ /* 0x000e220008000800 */
[----:B------:R-:W0:Y:S01]  /*0030*/  S2R R4, SR_TID.X ;  /* 0x0000000000047919 */ /* 0x000e220000002100 */
[----:B------:R-:W1:Y:S01]  /*0040*/  LDCU UR4, c[0x0][0x380] ;  /* 0x00007000ff0477ac */ /* 0x000e620008000800 */
[----:B0-----:R-:W-:-:S05]  /*0050*/  IMAD R3, R3, UR13, R4 ;  /* 0x0000000d03037c24 */ /* 0x001fca000f8e0204 */
[----:B-1----:R-:W-:-:S13]  /*0060*/  ISETP.GE.AND P0, PT, R3, UR4, PT ;  /* 0x0000000403007c0c */ /* 0x002fda000bf06270 */
[----:B------:R-:W-:Y:S05]  /*0070*/  @P0 EXIT ;  /* 0x000000000000094d */ /* 0x000fea0003800000 */
[----:B------:R-:W0:Y:S01]  /*0080*/  LDC.64 R6, c[0x0][0x388] ;  /* 0x0000e200ff067b82 */ /* 0x000e220000000a00 */
[----:B------:R-:W1:Y:S07]  /*0090*/  LDCU.64 UR14, c[0x0][0x358] ;  /* 0x00006b00ff0e77ac */ /* 0x000e6e0008000a00 */
[----:B------:R-:W2:Y:S08]  /*00a0*/  LDC.64 R8, c[0x0][0x390] ;  /* 0x0000e400ff087b82 */ /* 0x000eb00000000a00 */
[----:B------:R-:W3:Y:S08]  /*00b0*/  LDC.64 R10, c[0x0][0x398] ;  /* 0x0000e600ff0a7b82 */ /* 0x000ef00000000a00 */
[----:B------:R-:W4:Y:S01]  /*00c0*/  LDC.64 R12, c[0x0][0x3a0] ;  /* 0x0000e800ff0c7b82 */ /* 0x000f220000000a00 */
[----:B0-----:R-:W-:-:S05]  /*00d0*/  IMAD.WIDE R6, R3, 0x8, R6 ;  /* 0x0000000803067825 */ /* 0x001fca00078e0206 */
[----:B-1----:R0:W5:Y:S02]  /*00e0*/  LDG.E.64 R18, desc[UR14][R6.64] ;  /* 0x0000000e06127981 */ /* 0x002164000c1e1b00 */
[----:B------:R-:W1:Y:S01]  /*00f0*/  LDC.64 R14, c[0x0][0x3a8] ;  /* 0x0000ea00ff0e7b82 */ /* 0x000e620000000a00 */
[----:B--2---:R-:W-:-:S05]  /*0100*/  IMAD.WIDE R8, R3, 0x8, R8 ;  /* 0x0000000803087825 */ /* 0x004fca00078e0208 */
[----:B------:R0:W5:Y:S02]  /*0110*/  LDG.E.64 R20, desc[UR14][R8.64] ;  /* 0x0000000e08147981 */ /* 0x000164000c1e1b00 */
[----:B------:R-:W2:Y:S01]  /*0120*/  LDC.64 R16, c[0x0][0x3b0] ;  /* 0x0000ec00ff107b82 */ /* 0x000ea20000000a00 */
[----:B---3--:R-:W-:-:S05]  /*0130*/  IMAD.WIDE R10, R3, 0x8, R10 ;  /* 0x00000008030a7825 */ /* 0x008fca00078e020a */
[----:B------:R0:W5:Y:S01]  /*0140*/  LDG.E.64 R22, desc[UR14][R10.64] ;  /* 0x0000000e0a167981 */ /* 0x000162000c1e1b00 */
[----:B----4-:R-:W-:-:S05]  /*0150*/  IMAD.WIDE R12, R3, 0x8, R12 ;  /* 0x00000008030c7825 */ /* 0x010fca00078e020c */
[----:B------:R0:W5:Y:S01]  /*0160*/  LDG.E.64 R24, desc[UR14][R12.64] ;  /* 0x0000000e0c187981 */ /* 0x000162000c1e1b00 */
[----:B-1----:R-:W-:-:S05]  /*0170*/  IMAD.WIDE R14, R3, 0x8, R14 ;  /* 0x00000008030e7825 */ /* 0x002fca00078e020e */
[----:B------:R0:W5:Y:S01]  /*0180*/  LDG.E.64 R26, desc[UR14][R14.64] ;  /* 0x0000000e0e1a7981 */ /* 0x000162000c1e1b00 */
[----:B--2---:R-:W-:-:S05]  /*0190*/  IMAD.WIDE R16, R3, 0x8, R16 ;  /* 0x0000000803107825 */ /* 0x004fca00078e0210 */
[----:B------:R0:W5:Y:S01]  /*01a0*/  LDG.E.64 R28, desc[UR14][R16.64] ;  /* 0x0000000e101c7981 */ /* 0x000162000c1e1b00 */
[----:B------:R-:W-:Y:S01]  /*01b0*/  UISETP.GE.AND UP0, UPT, UR4, 0x1, UPT ;  /* 0x000000010400788c */ /* 0x000fe2000bf06270 */
[----:B------:R-:W-:Y:S02]  /*01c0*/  CS2R R30, SRZ ;  /* 0x00000000001e7805 */ /* 0x000fe4000001ff00 */
[----:B------:R-:W-:Y:S02]  /*01d0*/  CS2R R32, SRZ ;  /* 0x0000000000207805 */ /* 0x000fe4000001ff00 */
[----:B------:R-:W-:-:S04]  /*01e0*/  CS2R R34, SRZ ;  /* 0x0000000000227805 */ /* 0x000fc8000001ff00 */
[----:B0-----:R-:W-:Y:S05]  /*01f0*/  BRA.U !UP0, `(.L_x_4) ;  /* 0x0000001d08207547 */ /* 0x001fea000b800000 */
[----:B------:R-:W0:Y:S01]  /*0200*/  S2UR UR5, SR_CgaCtaId ;  /* 0x00000000000579c3 */ /* 0x000e220000008800 */
[----:B------:R-:W-:Y:S01]  /*0210*/  UMOV UR4, 0x400 ;  /* 0x0000040000047882 */ /* 0x000fe20000000000 */
[----:B------:R-:W-:Y:S02]  /*0220*/  PRMT R2, RZ, 0x7610, R2 ;  /* 0x00007610ff027816 */ /* 0x000fe40000000002 */
[----:B------:R-:W-:Y:S02]  /*0230*/  CS2R R34, SRZ ;  /* 0x0000000000227805 */ /* 0x000fe4000001ff00 */
[----:B------:R-:W-:Y:S02]  /*0240*/  CS2R R32, SRZ ;  /* 0x0000000000207805 */ /* 0x000fe4000001ff00 */
[----:B------:R-:W-:Y:S01]  /*0250*/  CS2R R30, SRZ ;  /* 0x00000000001e7805 */ /* 0x000fe2000001ff00 */
[----:B0-----:R-:W-:-:S03]  /*0260*/  ULEA UR4, UR5, UR4, 0x18 ;  /* 0x0000000405047291 */ /* 0x001fc6000f8ec0ff */
[----:B------:R-:W-:Y:S01]  /*0270*/  UMOV UR5, URZ ;  /* 0x000000ff00057c82 */ /* 0x000fe20008000000 */
[----:B------:R-:W-:-:S03]  /*0280*/  ULEA UR7, UR13, UR4, 0x3 ;  /* 0x000000040d077291 */ /* 0x000fc6000f8e18ff */
[----:B------:R-:W-:Y:S01]  /*0290*/  UMOV UR4, URZ ;  /* 0x000000ff00047c82 */ /* 0x000fe20008000000 */
[----:B------:R-:W-:-:S04]  /*02a0*/  ULEA UR16, UR13, UR7, 0x3 ;  /* 0x000000070d107291 */ /* 0x000fc8000f8e18ff */
[----:B------:R-:W-:-:S04]  /*02b0*/  ULEA UR17, UR13, UR16, 0x3 ;  /* 0x000000100d117291 */ /* 0x000fc8000f8e18ff */
[----:B------:R-:W-:-:S12]  /*02c0*/  ULEA UR18, UR13, UR17, 0x3 ;  /* 0x000000110d127291 */ /* 0x000fd8000f8e18ff */
.L_x_36:
[----:B------:R-:W0:Y:S01]  /*02d0*/  LDCU UR10, c[0x0][0x380] ;  /* 0x00007000ff0a77ac */ /* 0x000e220008000800 */
[----:B------:R-:W-:Y:S01]  /*02e0*/  VIADD R5, R4, UR5 ;  /* 0x0000000504057c36 */ /* 0x000fe20008000000 */
[----:B------:R-:W1:Y:S08]  /*02f0*/  LDC.64 R42, c[0x0][0x390] ;  /* 0x0000e400ff2a7b82 */ /* 0x000e700000000a00 */
[----:B------:R-:W2:Y:S01]  /*0300*/  LDC.64 R36, c[0x0][0x398] ;  /* 0x0000e600ff247b82 */ /* 0x000ea20000000a00 */
[----:B0-----:R-:W-:-:S13]  /*0310*/  ISETP.GE.AND P0, PT, R5, UR10, PT ;  /* 0x0000000a05007c0c */ /* 0x001fda000bf06270 */
[----:B------:R-:W0:Y:S01]  /*0320*/  @!P0 LDC.64 R40, c[0x0][0x388] ;  /* 0x0000e200ff288b82 */ /* 0x000e220000000a00 */
[----:B-1----:R-:W-:-:S04]  /*0330*/  @!P0 IMAD.WIDE R42, R5, 0x8, R42 ;  /* 0x00000008052a8825 */ /* 0x002fc800078e022a */
[C---:B--2---:R-:W-:Y:S02]  /*0340*/  @!P0 IMAD.WIDE R36, R5.reuse, 0x8, R36 ;  /* 0x0000000805248825 */ /* 0x044fe400078e0224 */
[----:B------:R-:W2:Y:S01]  /*0350*/  @!P0 LDG.E.64 R42, desc[UR14][R42.64] ;  /* 0x0000000e2a2a8981 */ /* 0x000ea2000c1e1b00 */
[----:B------:R-:W1:Y:S03]  /*0360*/  @!P0 LDC.64 R44, c[0x0][0x3b8] ;  /* 0x0000ee00ff2c8b82 */ /* 0x000e660000000a00 */
[----:B------:R-:W3:Y:S05]  /*0370*/  @!P0 LDG.E.64 R36, desc[UR14][R36.64] ;  /* 0x0000000e24248981 */ /* 0x000eea000c1e1b00 */
[----:B------:R-:W4:Y:S01]  /*0380*/  @!P0 LDC.64 R38, c[0x0][0x3c0] ;  /* 0x0000f000ff268b82 */ /* 0x000f220000000a00 */
[----:B0-----:R-:W-:-:S06]  /*0390*/  @!P0 IMAD.WIDE R40, R5, 0x8, R40 ;  /* 0x0000000805288825 */ /* 0x001fcc00078e0228 */
[----:B------:R-:W2:Y:S01]  /*03a0*/  @!P0 LDG.E.64 R40, desc[UR14][R40.64] ;  /* 0x0000000e28288981 */ /* 0x000ea2000c1e1b00 */
[----:B-1----:R-:W-:-:S06]  /*03b0*/  @!P0 IMAD.WIDE R44, R5, 0x8, R44 ;  /* 0x00000008052c8825 */ /* 0x002fcc00078e022c */
[----:B------:R-:W3:Y:S01]  /*03c0*/  @!P0 LDG.E.64 R44, desc[UR14][R44.64] ;  /* 0x0000000e2c2c8981 */ /* 0x000ee2000c1e1b00 */
[----:B----4-:R-:W-:-:S06]  /*03d0*/  @!P0 IMAD.WIDE R38, R5, 0x4, R38 ;  /* 0x0000000405268825 */ /* 0x010fcc00078e0226 */
[----:B------:R0:W4:Y:S01]  /*03e0*/  @!P0 LDG.E R38, desc[UR14][R38.64] ;  /* 0x0000000e26268981 */ /* 0x000122000c1e1900 */
[----:B------:R-:W1:Y:S01]  /*03f0*/  S2UR UR8, SR_CgaCtaId ;  /* 0x00000000000879c3 */ /* 0x000e620000008800 */
[----:B------:R-:W-:Y:S01]  /*0400*/  UMOV UR6, 0x400 ;  /* 0x0000040000067882 */ /* 0x000fe20000000000 */
[C---:B------:R-:W-:Y:S02]  /*0410*/  LEA R47, R4.reuse, UR7, 0x3 ;  /* 0x00000007042f7c11 */ /* 0x040fe4000f8e18ff */
[C---:B------:R-:W-:Y:S02]  /*0420*/  LEA R49, R4.reuse, UR16, 0x3 ;  /* 0x0000001004317c11 */ /* 0x040fe4000f8e18ff */
[----:B------:R-:W-:Y:S01]  /*0430*/  LEA R5, R4, UR17, 0x3 ;  /* 0x0000001104057c11 */ /* 0x000fe2000f8e18ff */
[----:B------:R-:W-:Y:S02]  /*0440*/  UMOV UR9, UR5 ;  /* 0x0000000500097c82 */ /* 0x000fe40008000000 */
[----:B------:R-:W-:-:S02]  /*0450*/  UISETP.GE.AND UP0, UPT, UR9, UR10, UPT ;  /* 0x0000000a0900728c */ /* 0x000fc4000bf06270 */
[----:B-1----:R-:W-:-:S06]  /*0460*/  ULEA UR6, UR8, UR6, 0x18 ;  /* 0x0000000608067291 */ /* 0x002fcc000f8ec0ff */
[----:B------:R-:W-:Y:S01]  /*0470*/  LEA R51, R4, UR6, 0x3 ;  /* 0x0000000604337c11 */ /* 0x000fe2000f8e18ff */
[----:B------:R-:W-:-:S07]  /*0480*/  UIADD3 UR6, UPT, UPT, UR13, UR5, URZ ;  /* 0x000000050d067290 */ /* 0x000fce000fffe0ff */
[----:B------:R-:W-:Y:S02]  /*0490*/  UMOV UR5, UR6 ;  /* 0x0000000600057c82 */ /* 0x000fe40008000000 */
[----:B------:R-:W-:-:S05]  /*04a0*/  IMAD.U32 R0, RZ, RZ, UR5 ;  /* 0x00000005ff007e24 */ /* 0x000fca000f8e00ff */
[----:B------:R-:W-:Y:S02]  /*04b0*/  ISETP.GT.AND P1, PT, R0, UR10, PT ;  /* 0x0000000a00007c0c */ /* 0x000fe4000bf24270 */
[----:B0-----:R-:W-:Y:S01]  /*04c0*/  LEA R39, R4, UR18, 0x2 ;  /* 0x0000001204277c11 */ /* 0x001fe2000f8e10ff */
[----:B------:R-:W-:Y:S02]  /*04d0*/  UISETP.LT.AND UP1, UPT, UR6, UR10, UPT ;  /* 0x0000000a0600728c */ /* 0x000fe4000bf21270 */
[----:B------:R-:W-:Y:S02]  /*04e0*/  UIMAD UR8, UR13, UR4, URZ ;  /* 0x000000040d0872a4 */ /* 0x000fe4000f8e02ff */
[----:B------:R-:W-:Y:S01]  /*04f0*/  USEL UR10, UR6, UR10, UP1 ;  /* 0x0000000a060a7287 */ /* 0x000fe20008800000 */
[----:B--2---:R0:W-:Y:S04]  /*0500*/  @!P0 STS.64 [R51], R40 ;  /* 0x0000002833008388 */ /* 0x0041e80000000a00 */
[----:B------:R0:W-:Y:S04]  /*0510*/  @!P0 STS.64 [R47], R42 ;  /* 0x0000002a2f008388 */ /* 0x0001e80000000a00 */
[----:B---3--:R0:W-:Y:S04]  /*0520*/  @!P0 STS.64 [R49], R36 ;  /* 0x0000002431008388 */ /* 0x0081e80000000a00 */
[----:B------:R0:W-:Y:S04]  /*0530*/  @!P0 STS.64 [R5], R44 ;  /* 0x0000002c05008388 */ /* 0x0001e80000000a00 */
[----:B------:R0:W-:Y:S01]  /*0540*/  @P0 STS.64 [R51], RZ ;  /* 0x000000ff33000388 */ /* 0x0001e20000000a00 */
[----:B------:R-:W-:-:S03]  /*0550*/  @P0 IMAD.MOV.U32 R38, RZ, RZ, RZ ;  /* 0x000000ffff260224 */ /* 0x000fc600078e00ff */
[----:B------:R0:W-:Y:S04]  /*0560*/  @P0 STS.64 [R47], RZ ;  /* 0x000000ff2f000388 */ /* 0x0001e80000000a00 */
[----:B------:R0:W-:Y:S04]  /*0570*/  @P0 STS.64 [R49], RZ ;  /* 0x000000ff31000388 */ /* 0x0001e80000000a00 */
[----:B------:R0:W-:Y:S01]  /*0580*/  @P0 STS.64 [R5], RZ ;  /* 0x000000ff05000388 */ /* 0x0001e20000000a00 */
[----:B------:R-:W-:-:S03]  /*0590*/  PLOP3.LUT P0, PT, PT, PT, UP0, 0x80, 0x8 ;  /* 0x000000000008781c */ /* 0x000fc60003f0f008 */
[----:B----4-:R0:W-:Y:S01]  /*05a0*/  STS [R39], R38 ;  /* 0x0000002627007388 */ /* 0x0101e20000000800 */
[----:B------:R-:W-:Y:S09]  /*05b0*/  BAR.SYNC.DEFER_BLOCKING 0x0 ;  /* 0x0000000000007b1d */ /* 0x000ff20000010000 */
[----:B0-----:R-:W-:Y:S05]  /*05c0*/  @P0 BRA P1, `(.L_x_5) ;  /* 0x0000001800140947 */ /* 0x001fea0000800000 */
[----:B------:R-:W-:-:S04]  /*05d0*/  UIADD3 UR6, UPT, UPT, -UR10, UR8, URZ ;  /* 0x000000080a067290 */ /* 0x000fc8000fffe1ff */
[----:B------:R-:W-:-:S03]  /*05e0*/  UISETP.GT.U32.AND UP0, UPT, UR6, -0x4, UPT ;  /* 0xfffffffc0600788c */ /* 0x000fc6000bf04070 */
[----:B------:R-:W-:-:S06]  /*05f0*/  UMOV UR6, URZ ;  /* 0x000000ff00067c82 */ /* 0x000fcc0008000000 */
[----:B------:R-:W-:Y:S05]  /*0600*/  BRA.U UP0, `(.L_x_6) ;  /* 0x0000000d00387547 */ /* 0x000fea000b800000 */
[----:B------:R-:W0:Y:S01]  /*0610*/  LDCU.64 UR20, c[0x0][0x3e8] ;  /* 0x00007d00ff1477ac */ /* 0x000e220008000a00 */
[----:B------:R-:W1:Y:S01]  /*0620*/  LDCU.64 UR22, c[0x0][0x3d8] ;  /* 0x00007b00ff1677ac */ /* 0x000e620008000a00 */
[----:B------:R-:W-:-:S05]  /*0630*/  UMOV UR6, URZ ;  /* 0x000000ff00067c82 */ /* 0x000fca0008000000 */
.L_x_23:
[----:B------:R-:W2:Y:S01]  /*0640*/  S2UR UR12, SR_CgaCtaId ;  /* 0x00000000000c79c3 */ /* 0x000ea20000008800 */
[----:B------:R-:W-:Y:S01]  /*0650*/  UIADD3 UR8, UPT, UPT, UR6, UR9, URZ ;  /* 0x0000000906087290 */ /* 0x000fe2000fffe0ff */
[----:B------:R-:W-:Y:S01]  /*0660*/  BSSY.RECONVERGENT B1, `(.L_x_7) ;  /* 0x0000034000017945 */ /* 0x000fe20003800200 */
[----:B------:R-:W-:Y:S01]  /*0670*/  UMOV UR11, 0x400 ;  /* 0x00000400000b7882 */ /* 0x000fe20000000000 */
[----:B------:R-:W-:Y:S02]  /*0680*/  ULEA UR19, UR6, UR17, 0x3 ;  /* 0x0000001106137291 */ /* 0x000fe4000f8e18ff */
[----:B------:R-:W-:Y:S01]  /*0690*/  ULEA UR24, UR6, UR18, 0x2 ;  /* 0x0000001206187291 */ /* 0x000fe2000f8e10ff */
[----:B------:R-:W-:Y:S01]  /*06a0*/  ISETP.NE.AND P0, PT, R3, UR8, PT ;  /* 0x0000000803007c0c */ /* 0x000fe2000bf05270 */
[----:B------:R-:W-:Y:S02]  /*06b0*/  ULEA UR25, UR6, UR7, 0x3 ;  /* 0x0000000706197291 */ /* 0x000fe4000f8e18ff */
[----:B------:R-:W-:-:S02]  /*06c0*/  ULEA UR26, UR6, UR16, 0x3 ;  /* 0x00000010061a7291 */ /* 0x000fc4000f8e18ff */
[----:B--2---:R-:W-:-:S04]  /*06d0*/  ULEA UR11, UR12, UR11, 0x18 ;  /* 0x0000000b0c0b7291 */ /* 0x004fc8000f8ec0ff */
[----:B------:R-:W-:-:S04]  /*06e0*/  ULEA UR11, UR6, UR11, 0x3 ;  /* 0x0000000b060b7291 */ /* 0x000fc8000f8e18ff */
[----:B------:R-:W-:Y:S08]  /*06f0*/  @!P0 BRA `(.L_x_8) ;  /* 0x0000000000a88947 */ /* 0x000ff00003800000 */
[----:B------:R-:W2:Y:S01]  /*0700*/  LDS.64 R38, [UR25] ;  /* 0x00000019ff267984 */ /* 0x000ea20008000a00 */
[----:B------:R-:W3:Y:S01]  /*0710*/  LDC.64 R44, c[0x0][0x3d0] ;  /* 0x0000f400ff2c7b82 */ /* 0x000ee20000000a00 */
[----:B------:R-:W-:Y:S01]  /*0720*/  IMAD.MOV.U32 R46, RZ, RZ, RZ ;  /* 0x000000ffff2e7224 */ /* 0x000fe200078e00ff */
[----:B------:R-:W-:Y:S01]  /*0730*/  BSSY.RECONVERGENT B2, `(.L_x_9) ;  /* 0x000001f000027945 */ /* 0x000fe20003800200 */
[----:B------:R-:W4:Y:S01]  /*0740*/  LDS.64 R40, [UR11] ;  /* 0x0000000bff287984 */ /* 0x000f220008000a00 */
[----:B------:R-:W-:Y:S02]  /*0750*/  IMAD.MOV.U32 R50, RZ, RZ, 0x0 ;  /* 0x00000000ff327424 */ /* 0x000fe400078e00ff */
[----:B------:R-:W-:Y:S01]  /*0760*/  IMAD.MOV.U32 R51, RZ, RZ, 0x3fd80000 ;  /* 0x3fd80000ff337424 */ /* 0x000fe200078e00ff */
[----:B------:R-:W0:Y:S04]  /*0770*/  LDS.64 R36, [UR26] ;  /* 0x0000001aff247984 */ /* 0x000e280008000a00 */
[----:B------:R-:W1:Y:S01]  /*0780*/  LDS R0, [UR24] ;  /* 0x00000018ff007984 */ /* 0x000e620008000800 */
[----:B--2--5:R-:W-:-:S02]  /*0790*/  DADD R38, -R20, R38 ;  /* 0x0000000014267229 */ /* 0x024fc40000000126 */
[----:B----4-:R-:W-:-:S06]  /*07a0*/  DADD R40, -R18, R40 ;  /* 0x0000000012287229 */ /* 0x010fcc0000000128 */
[----:B------:R-:W-:Y:S02]  /*07b0*/  DMUL R42, R38, R38 ;  /* 0x00000026262a7228 */ /* 0x000fe40000000000 */
[----:B0-----:R-:W-:Y:S01]  /*07c0*/  DADD R36, -R22, R36 ;  /* 0x0000000016247229 */ /* 0x001fe20000000124 */
[----:B-1----:R-:W-:-:S05]  /*07d0*/  ISETP.NE.AND P0, PT, R0, RZ, PT ;  /* 0x000000ff0000720c */ /* 0x002fca0003f05270 */
[----:B------:R-:W-:-:S08]  /*07e0*/  DFMA R42, R40, R40, R42 ;  /* 0x00000028282a722b */ /* 0x000fd0000000002a */
[----:B------:R-:W-:-:S08]  /*07f0*/  DFMA R42, R36, R36, R42 ;  /* 0x00000024242a722b */ /* 0x000fd0000000002a */
[----:B---3--:R-:W-:Y:S02]  /*0800*/  DFMA R44, R44, R44, R42 ;  /* 0x0000002c2c2c722b */ /* 0x008fe4000000002a */
[----:B------:R-:W0:Y:S04]  /*0810*/  LDS.64 R42, [UR19] ;  /* 0x00000013ff2a7984 */ /* 0x000e280008000a00 */
[----:B------:R-:W1:Y:S04]  /*0820*/  MUFU.RSQ64H R47, R45 ;  /* 0x0000002d002f7308 */ /* 0x000e680000001c00 */
[----:B------:R-:W-:-:S05]  /*0830*/  VIADD R5, R45, 0xfff00000 ;  /* 0xfff000002d057836 */ /* 0x000fca0000000000 */
[----:B------:R-:W-:Y:S01]  /*0840*/  ISETP.GE.U32.AND P1, PT, R5, 0x7fe00000, PT ;  /* 0x7fe000000500780c */ /* 0x000fe20003f26070 */
[----:B-1----:R-:W-:-:S08]  /*0850*/  DMUL R48, R46, R46 ;  /* 0x0000002e2e307228 */ /* 0x002fd00000000000 */
[----:B------:R-:W-:-:S08]  /*0860*/  DFMA R48, R44, -R48, 1 ;  /* 0x3ff000002c30742b */ /* 0x000fd00000000830 */
[----:B------:R-:W-:Y:S02]  /*0870*/  DFMA R50, R48, R50, 0.5 ;  /* 0x3fe000003032742b */ /* 0x000fe40000000032 */
[----:B------:R-:W-:-:S08]  /*0880*/  DMUL R48, R46, R48 ;  /* 0x000000302e307228 */ /* 0x000fd00000000000 */
[----:B------:R-:W-:Y:S02]  /*0890*/  DFMA R46, R50, R48, R46 ;  /* 0x00000030322e722b */ /* 0x000fe4000000002e */
[----:B0-----:R-:W-:-:S10]  /*08a0*/  DMUL R48, R42, UR20 ;  /* 0x000000142a307c28 */ /* 0x001fd40008000000 */
[----:B------:R-:W-:Y:S02]  /*08b0*/  FSEL R42, R42, R48, !P0 ;  /* 0x000000302a2a7208 */ /* 0x000fe40004000000 */
[----:B------:R-:W-:Y:S01]  /*08c0*/  FSEL R43, R43, R49, !P0 ;  /* 0x000000312b2b7208 */ /* 0x000fe20004000000 */
[----:B------:R-:W-:Y:S06]  /*08d0*/  @!P1 BRA `(.L_x_10) ;  /* 0x0000000000109947 */ /* 0x000fec0003800000 */
[----:B------:R-:W-:-:S07]  /*08e0*/  MOV R50, 0x900 ;  /* 0x0000090000327802 */ /* 0x000fce0000000f00 */
[----:B------:R-:W-:Y:S05]  /*08f0*/  CALL.REL.NOINC `($__internal_0_$__cuda_sm20_drsqrt_f64_slowpath_v2) ;  /* 0x0000001400987944 */ /* 0x000fea0003c00000 */
[----:B------:R-:W-:Y:S02]  /*0900*/  IMAD.MOV.U32 R46, RZ, RZ, R44 ;  /* 0x000000ffff2e7224 */ /* 0x000fe400078e002c */
[----:B------:R-:W-:-:S07]  /*0910*/  IMAD.MOV.U32 R47, RZ, RZ, R5 ;  /* 0x000000ffff2f7224 */ /* 0x000fce00078e0005 */
.L_x_10:
[----:B------:R-:W-:Y:S05]  /*0920*/  BSYNC.RECONVERGENT B2 ;  /* 0x0000000000027941 */ /* 0x000fea0003800200 */
.L_x_9:
[----:B------:R-:W-:Y:S02]  /*0930*/  DMUL R44, R46, R46 ;  /* 0x0000002e2e2c7228 */ /* 0x000fe40000000000 */
[----:B------:R-:W-:-:S06]  /*0940*/  DMUL R42, R42, UR22 ;  /* 0x000000162a2a7c28 */ /* 0x000fcc0008000000 */
[----:B------:R-:W-:-:S08]  /*0950*/  DMUL R44, R44, R46 ;  /* 0x0000002e2c2c7228 */ /* 0x000fd00000000000 */
[----:B------:R-:W-:-:S08]  /*0960*/  DMUL R42, R44, R42 ;  /* 0x0000002a2c2a7228 */ /* 0x000fd00000000000 */
[-C--:B------:R-:W-:Y:S02]  /*0970*/  DFMA R30, R40, R42.reuse, R30 ;  /* 0x0000002a281e722b */ /* 0x080fe4000000001e */
[-C--:B------:R-:W-:Y:S02]  /*0980*/  DFMA R32, R38, R42.reuse, R32 ;  /* 0x0000002a2620722b */ /* 0x080fe40000000020 */
[----:B------:R-:W-:-:S11]  /*0990*/  DFMA R34, R36, R42, R34 ;  /* 0x0000002a2422722b */ /* 0x000fd60000000022 */
.L_x_8:
[----:B01----:R-:W-:Y:S05]  /*09a0*/  BSYNC.RECONVERGENT B1 ;  /* 0x0000000000017941 */ /* 0x003fea0003800200 */
.L_x_7:
[----:B------:R-:W-:Y:S01]  /*09b0*/  UIADD3 UR12, UPT, UPT, UR8, 0x1, URZ ;  /* 0x00000001080c7890 */ /* 0x000fe2000fffe0ff */
[----:B------:R-:W-:Y:S05]  /*09c0*/  BSSY.RECONVERGENT B1, `(.L_x_11) ;  /* 0x000002d000017945 */ /* 0x000fea0003800200 */
[----:B------:R-:W-:-:S13]  /*09d0*/  ISETP.NE.AND P0, PT, R3, UR12, PT ;  /* 0x0000000c03007c0c */ /* 0x000fda000bf05270 */
[----:B------:R-:W-:Y:S05]  /*09e0*/  @!P0 BRA `(.L_x_12) ;  /* 0x0000000000a88947 */ /* 0x000fea0003800000 */
[----:B------:R-:W0:Y:S01]  /*09f0*/  LDS.64 R38, [UR25+0x8] ;  /* 0x00000819ff267984 */ /* 0x000e220008000a00 */
[----:B------:R-:W1:Y:S01]  /*0a00*/  LDC.64 R44, c[0x0][0x3d0] ;  /* 0x0000f400ff2c7b82 */ /* 0x000e620000000a00 */
[----:B------:R-:W-:Y:S01]  /*0a10*/  IMAD.MOV.U32 R46, RZ, RZ, RZ ;  /* 0x000000ffff2e7224 */ /* 0x000fe200078e00ff */
[----:B------:R-:W-:Y:S01]  /*0a20*/  BSSY.RECONVERGENT B2, `(.L_x_13) ;  /* 0x000001f000027945 */ /* 0x000fe20003800200 */
[----:B------:R-:W2:Y:S01]  /*0a30*/  LDS.64 R40, [UR11+0x8] ;  /* 0x0000080bff287984 */ /* 0x000ea20008000a00 */
[----:B------:R-:W-:Y:S02]  /*0a40*/  IMAD.MOV.U32 R50, RZ, RZ, 0x0 ;  /* 0x00000000ff327424 */ /* 0x000fe400078e00ff */
[----:B------:R-:W-:Y:S01]  /*0a50*/  IMAD.MOV.U32 R51, RZ, RZ, 0x3fd80000 ;  /* 0x3fd80000ff337424 */ /* 0x000fe200078e00ff */
[----:B------:R-:W3:Y:S04]  /*0a60*/  LDS.64 R36, [UR26+0x8] ;  /* 0x0000081aff247984 */ /* 0x000ee80008000a00 */
[----:B------:R-:W4:Y:S01]  /*0a70*/  LDS R0, [UR24+0x4] ;  /* 0x00000418ff007984 */ /* 0x000f220008000800 */
[----:B0----5:R-:W-:-:S02]  /*0a80*/  DADD R38, -R20, R38 ;  /* 0x0000000014267229 */ /* 0x021fc40000000126 */
[----:B--2---:R-:W-:-:S06]  /*0a90*/  DADD R40, -R18, R40 ;  /* 0x0000000012287229 */ /* 0x004fcc0000000128 */
[----:B------:R-:W-:Y:S02]  /*0aa0*/  DMUL R42, R38, R38 ;  /* 0x00000026262a7228 */ /* 0x000fe40000000000 */
[----:B---3--:R-:W-:Y:S01]  /*0ab0*/  DADD R36, -R22, R36 ;  /* 0x0000000016247229 */ /* 0x008fe20000000124 */
[----:B----4-:R-:W-:-:S05]  /*0ac0*/  ISETP.NE.AND P0, PT, R0, RZ, PT ;  /* 0x000000ff0000720c */ /* 0x010fca0003f05270 */
[----:B------:R-:W-:-:S08]  /*0ad0*/  DFMA R42, R40, R40, R42 ;  /* 0x00000028282a722b */ /* 0x000fd0000000002a */
[----:B------:R-:W-:-:S08]  /*0ae0*/  DFMA R42, R36, R36, R42 ;  /* 0x00000024242a722b */ /* 0x000fd0000000002a */
[----:B-1----:R-:W-:Y:S02]  /*0af0*/  DFMA R44, R44, R44, R42 ;  /* 0x0000002c2c2c722b */ /* 0x002fe4000000002a */
[----:B------:R-:W0:Y:S04]  /*0b00*/  LDS.64 R42, [UR19+0x8] ;  /* 0x00000813ff2a7984 */ /* 0x000e280008000a00 */
        /* <DEDUP_REMOVED lines=16> */
.L_x_14:
[----:B------:R-:W-:Y:S05]  /*0c10*/  BSYNC.RECONVERGENT B2 ;  /* 0x0000000000027941 */ /* 0x000fea0003800200 */
.L_x_13:
[----:B------:R-:W-:Y:S02]  /*0c20*/  DMUL R44, R46, R46 ;  /* 0x0000002e2e2c7228 */ /* 0x000fe40000000000 */
[----:B------:R-:W-:-:S06]  /*0c30*/  DMUL R42, R42, UR22 ;  /* 0x000000162a2a7c28 */ /* 0x000fcc0008000000 */
[----:B------:R-:W-:-:S08]  /*0c40*/  DMUL R44, R44, R46 ;  /* 0x0000002e2c2c7228 */ /* 0x000fd00000000000 */
[----:B------:R-:W-:-:S08]  /*0c50*/  DMUL R42, R44, R42 ;  /* 0x0000002a2c2a7228 */ /* 0x000fd00000000000 */
[-C--:B------:R-:W-:Y:S02]  /*0c60*/  DFMA R30, R40, R42.reuse, R30 ;  /* 0x0000002a281e722b */ /* 0x080fe4000000001e */
[-C--:B------:R-:W-:Y:S02]  /*0c70*/  DFMA R32, R38, R42.reuse, R32 ;  /* 0x0000002a2620722b */ /* 0x080fe40000000020 */
[----:B------:R-:W-:-:S11]  /*0c80*/  DFMA R34, R36, R42, R34 ;  /* 0x0000002a2422722b */ /* 0x000fd60000000022 */
.L_x_12:
[----:B------:R-:W-:Y:S05]  /*0c90*/  BSYNC.RECONVERGENT B1 ;  /* 0x0000000000017941 */ /* 0x000fea0003800200 */
.L_x_11:
        /* <DEDUP_REMOVED lines=38> */
.L_x_18:
[----:B------:R-:W-:Y:S05]  /*0f00*/  BSYNC.RECONVERGENT B2 ;  /* 0x0000000000027941 */ /* 0x000fea0003800200 */
.L_x_17:
[----:B------:R-:W-:Y:S02]  /*0f10*/  DMUL R44, R46, R46 ;  /* 0x0000002e2e2c7228 */ /* 0x000fe40000000000 */
[----:B------:R-:W-:-:S06]  /*0f20*/  DMUL R42, R42, UR22 ;  /* 0x000000162a2a7c28 */ /* 0x000fcc0008000000 */
[----:B------:R-:W-:-:S08]  /*0f30*/  DMUL R44, R44, R46 ;  /* 0x0000002e2c2c7228 */ /* 0x000fd00000000000 */
[----:B------:R-:W-:-:S08]  /*0f40*/  DMUL R42, R44, R42 ;  /* 0x0000002a2c2a7228 */ /* 0x000fd00000000000 */
[-C--:B------:R-:W-:Y:S02]  /*0f50*/  DFMA R30, R40, R42.reuse, R30 ;  /* 0x0000002a281e722b */ /* 0x080fe4000000001e */
[-C--:B------:R-:W-:Y:S02]  /*0f60*/  DFMA R32, R38, R42.reuse, R32 ;  /* 0x0000002a2620722b */ /* 0x080fe40000000020 */
[----:B------:R-:W-:-:S11]  /*0f70*/  DFMA R34, R36, R42, R34 ;  /* 0x0000002a2422722b */ /* 0x000fd60000000022 */
.L_x_16:
[----:B------:R-:W-:Y:S05]  /*0f80*/  BSYNC.RECONVERGENT B1 ;  /* 0x0000000000017941 */ /* 0x000fea0003800200 */
.L_x_15:
        /* <DEDUP_REMOVED lines=38> */
.L_x_22:
[----:B------:R-:W-:Y:S05]  /*11f0*/  BSYNC.RECONVERGENT B2 ;  /* 0x0000000000027941 */ /* 0x000fea0003800200 */
.L_x_21:
[----:B------:R-:W-:Y:S02]  /*1200*/  DMUL R44, R46, R46 ;  /* 0x0000002e2e2c7228 */ /* 0x000fe40000000000 */
[----:B------:R-:W-:-:S06]  /*1210*/  DMUL R42, R42, UR22 ;  /* 0x000000162a2a7c28 */ /* 0x000fcc0008000000 */
[----:B------:R-:W-:-:S08]  /*1220*/  DMUL R44, R44, R46 ;  /* 0x0000002e2c2c7228 */ /* 0x000fd00000000000 */
[----:B------:R-:W-:-:S08]  /*1230*/  DMUL R42, R44, R42 ;  /* 0x0000002a2c2a7228 */ /* 0x000fd00000000000 */
[-C--:B------:R-:W-:Y:S02]  /*1240*/  DFMA R30, R40, R42.reuse, R30 ;  /* 0x0000002a281e722b */ /* 0x080fe4000000001e */
[-C--:B------:R-:W-:Y:S02]  /*1250*/  DFMA R32, R38, R42.reuse, R32 ;  /* 0x0000002a2620722b */ /* 0x080fe40000000020 */
[----:B------:R-:W-:-:S11]  /*1260*/  DFMA R34, R36, R42, R34 ;  /* 0x0000002a2422722b */ /* 0x000fd60000000022 */
.L_x_20:
[----:B------:R-:W-:Y:S05]  /*1270*/  BSYNC.RECONVERGENT B1 ;  /* 0x0000000000017941 */ /* 0x000fea0003800200 */
.L_x_19:
[----:B------:R-:W-:Y:S02]  /*1280*/  UIADD3 UR8, UPT, UPT, -UR13, URZ, URZ ;  /* 0x000000ff0d087290 */ /* 0x000fe4000fffe1ff */
[----:B------:R-:W-:Y:S02]  /*1290*/  UIADD3 UR6, UPT, UPT, UR6, 0x4, URZ ;  /* 0x0000000406067890 */ /* 0x000fe4000fffe0ff */
[----:B------:R-:W-:-:S04]  /*12a0*/  UIMAD UR8, UR4, UR8, UR10 ;  /* 0x00000008040872a4 */ /* 0x000fc8000f8e020a */
[----:B------:R-:W-:-:S04]  /*12b0*/  ULOP3.LUT UR8, UR8, 0xfffffffc, URZ, 0xc0, !UPT ;  /* 0xfffffffc08087892 */ /* 0x000fc8000f8ec0ff */
[----:B------:R-:W-:-:S09]  /*12c0*/  UISETP.NE.AND UP0, UPT, UR6, UR8, UPT ;  /* 0x000000080600728c */ /* 0x000fd2000bf05270 */
[----:B------:R-:W-:Y:S05]  /*12d0*/  BRA.U UP0, `(.L_x_23) ;  /* 0xfffffff100d87547 */ /* 0x000fea000b83ffff */
[----:B------:R-:W-:-:S05]  /*12e0*/  UMOV UR6, UR8 ;  /* 0x0000000800067c82 */ /* 0x000fca0008000000 */
.L_x_6:
[----:B------:R-:W-:-:S04]  /*12f0*/  UIADD3 UR8, UPT, UPT, -UR13, URZ, URZ ;  /* 0x000000ff0d087290 */ /* 0x000fc8000fffe1ff */
[----:B------:R-:W-:-:S04]  /*1300*/  UIMAD UR8, UR4, UR8, UR10 ;  /* 0x00000008040872a4 */ /* 0x000fc8000f8e020a */
[----:B------:R-:W-:-:S09]  /*1310*/  ULOP3.LUT UP0, URZ, UR8, 0x3, URZ, 0xc0, !UPT ;  /* 0x0000000308ff7892 */ /* 0x000fd2000f80c0ff */
[----:B------:R-:W-:Y:S05]  /*1320*/  BRA.U !UP0, `(.L_x_5) ;  /* 0x0000000908bc7547 */ /* 0x000fea000b800000 */
[----:B------:R-:W-:Y:S01]  /*1330*/  UPRMT UR8, UR13, 0x9910, URZ ;  /* 0x000099100d087896 */ /* 0x000fe200080000ff */
[----:B------:R-:W-:-:S05]  /*1340*/  PRMT R0, R2, 0x9910, RZ ;  /* 0x0000991002007816 */ /* 0x000fca00000000ff */
[----:B------:R-:W-:-:S04]  /*1350*/  IMAD R0, R0, UR8, RZ ;  /* 0x0000000800007c24 */ /* 0x000fc8000f8e02ff */
[----:B------:R-:W-:-:S05]  /*1360*/  IMAD.MOV R0, RZ, RZ, -R0 ;  /* 0x000000ffff007224 */ /* 0x000fca00078e0a00 */
[----:B------:R-:W-:-:S04]  /*1370*/  PRMT R0, R0, 0x7710, RZ ;  /* 0x0000771000007816 */ /* 0x000fc800000000ff */
[----:B------:R-:W-:-:S04]  /*1380*/  IADD3 R0, PT, PT, R0, UR10, RZ ;  /* 0x0000000a00007c10 */ /* 0x000fc8000fffe0ff */
[----:B------:R-:W-:-:S04]  /*1390*/  LOP3.LUT R5, R0, 0x3, RZ, 0xc0, !PT ;  /* 0x0000000300057812 */ /* 0x000fc800078ec0ff */
[----:B------:R-:W-:-:S13]  /*13a0*/  ISETP.NE.AND P0, PT, R5, 0x1, PT ;  /* 0x000000010500780c */ /* 0x000fda0003f05270 */
[----:B------:R-:W-:Y:S05]  /*13b0*/  @!P0 BRA `(.L_x_24) ;  /* 0x0000000400ac8947 */ /* 0x000fea0003800000 */
[----:B------:R-:W0:Y:S01]  /*13c0*/  S2UR UR11, SR_CgaCtaId ;  /* 0x00000000000b79c3 */ /* 0x000e220000008800 */
[----:B------:R-:W-:Y:S01]  /*13d0*/  UIADD3 UR8, UPT, UPT, UR6, UR9, URZ ;  /* 0x0000000906087290 */ /* 0x000fe2000fffe0ff */
[----:B------:R-:W-:Y:S01]  /*13e0*/  BSSY.RECONVERGENT B1, `(.L_x_25) ;  /* 0x0000036000017945 */ /* 0x000fe20003800200 */
[----:B------:R-:W-:Y:S01]  /*13f0*/  UMOV UR10, 0x400 ;  /* 0x00000400000a7882 */ /* 0x000fe20000000000 */
[----:B------:R-:W-:Y:S02]  /*1400*/  ULEA UR12, UR6, UR17, 0x3 ;  /* 0x00000011060c7291 */ /* 0x000fe4000f8e18ff */
[----:B------:R-:W-:Y:S01]  /*1410*/  ULEA UR19, UR6, UR18, 0x2 ;  /* 0x0000001206137291 */ /* 0x000fe2000f8e10ff */
[----:B------:R-:W-:Y:S01]  /*1420*/  ISETP.NE.AND P0, PT, R3, UR8, PT ;  /* 0x0000000803007c0c */ /* 0x000fe2000bf05270 */
[----:B------:R-:W-:Y:S02]  /*1430*/  ULEA UR20, UR6, UR7, 0x3 ;  /* 0x0000000706147291 */ /* 0x000fe4000f8e18ff */
[----:B0-----:R-:W-:-:S02]  /*1440*/  ULEA UR10, UR11, UR10, 0x18 ;  /* 0x0000000a0b0a7291 */ /* 0x001fc4000f8ec0ff */
[----:B------:R-:W-:Y:S02]  /*1450*/  ULEA UR11, UR6, UR16, 0x3 ;  /* 0x00000010060b7291 */ /* 0x000fe4000f8e18ff */
[----:B------:R-:W-:-:S06]  /*1460*/  ULEA UR10, UR6, UR10, 0x3 ;  /* 0x0000000a060a7291 */ /* 0x000fcc000f8e18ff */
[----:B------:R-:W-:Y:S06]  /*1470*/  @!P0 BRA `(.L_x_26) ;  /* 0x0000000000b08947 */ /* 0x000fec0003800000 */
[----:B------:R-:W0:Y:S01]  /*1480*/  LDS.64 R36, [UR20] ;  /* 0x00000014ff247984 */ /* 0x000e220008000a00 */
[----:B------:R-:W1:Y:S01]  /*1490*/  LDC.64 R44, c[0x0][0x3d0] ;  /* 0x0000f400ff2c7b82 */ /* 0x000e620000000a00 */
[----:B------:R-:W-:Y:S01]  /*14a0*/  IMAD.MOV.U32 R46, RZ, RZ, RZ ;  /* 0x000000ffff2e7224 */ /* 0x000fe200078e00ff */
[----:B------:R-:W2:Y:S01]  /*14b0*/  LDCU.64 UR22, c[0x0][0x3e8] ;  /* 0x00007d00ff1677ac */ /* 0x000ea20008000a00 */
[----:B------:R-:W3:Y:S01]  /*14c0*/  LDS.64 R40, [UR10] ;  /* 0x0000000aff287984 */ /* 0x000ee20008000a00 */
[----:B------:R-:W-:Y:S03]  /*14d0*/  BSSY.RECONVERGENT B2, `(.L_x_27) ;  /* 0x000001e000027945 */ /* 0x000fe60003800200 */
[----:B------:R-:W4:Y:S04]  /*14e0*/  LDS.64 R38, [UR11] ;  /* 0x0000000bff267984 */ /* 0x000f280008000a00 */
[----:B------:R-:W2:Y:S01]  /*14f0*/  LDS R5, [UR19] ;  /* 0x00000013ff057984 */ /* 0x000ea20008000800 */
[----:B0----5:R-:W-:-:S02]  /*1500*/  DADD R36, -R20, R36 ;  /* 0x0000000014247229 */ /* 0x021fc40000000124 */
[----:B---3--:R-:W-:-:S06]  /*1510*/  DADD R40, -R18, R40 ;  /* 0x0000000012287229 */ /* 0x008fcc0000000128 */
[----:B------:R-:W-:Y:S02]  /*1520*/  DMUL R42, R36, R36 ;  /* 0x00000024242a7228 */ /* 0x000fe40000000000 */
[----:B----4-:R-:W-:Y:S01]  /*1530*/  DADD R38, -R22, R38 ;  /* 0x0000000016267229 */ /* 0x010fe20000000126 */
[----:B--2---:R-:W-:-:S05]  /*1540*/  ISETP.NE.AND P0, PT, R5, RZ, PT ;  /* 0x000000ff0500720c */ /* 0x004fca0003f05270 */
[----:B------:R-:W-:-:S08]  /*1550*/  DFMA R42, R40, R40, R42 ;  /* 0x00000028282a722b */ /* 0x000fd0000000002a */
[----:B------:R-:W-:-:S08]  /*1560*/  DFMA R42, R38, R38, R42 ;  /* 0x00000026262a722b */ /* 0x000fd0000000002a */
[----:B-1----:R-:W-:Y:S01]  /*1570*/  DFMA R44, R44, R44, R42 ;  /* 0x0000002c2c2c722b */ /* 0x002fe2000000002a */
[----:B------:R-:W-:Y:S02]  /*1580*/  IMAD.MOV.U32 R42, RZ, RZ, 0x0 ;  /* 0x00000000ff2a7424 */ /* 0x000fe400078e00ff */
[----:B------:R-:W-:-:S03]  /*1590*/  IMAD.MOV.U32 R43, RZ, RZ, 0x3fd80000 ;  /* 0x3fd80000ff2b7424 */ /* 0x000fc600078e00ff */
[----:B------:R-:W0:Y:S02]  /*15a0*/  MUFU.RSQ64H R47, R45 ;  /* 0x0000002d002f7308 */ /* 0x000e240000001c00 */
[----:B0-----:R-:W-:-:S08]  /*15b0*/  DMUL R48, R46, R46 ;  /* 0x0000002e2e307228 */ /* 0x001fd00000000000 */
[----:B------:R-:W-:-:S08]  /*15c0*/  DFMA R48, R44, -R48, 1 ;  /* 0x3ff000002c30742b */ /* 0x000fd00000000830 */
[----:B------:R-:W-:Y:S02]  /*15d0*/  DFMA R42, R48, R42, 0.5 ;  /* 0x3fe00000302a742b */ /* 0x000fe4000000002a */
[----:B------:R-:W-:-:S08]  /*15e0*/  DMUL R48, R46, R48 ;  /* 0x000000302e307228 */ /* 0x000fd00000000000 */
[----:B------:R-:W-:Y:S01]  /*15f0*/  DFMA R46, R42, R48, R46 ;  /* 0x000000302a2e722b */ /* 0x000fe2000000002e */
[----:B------:R-:W0:Y:S01]  /*1600*/  LDS.64 R42, [UR12] ;  /* 0x0000000cff2a7984 */ /* 0x000e220008000a00 */
[----:B------:R-:W-:-:S05]  /*1610*/  VIADD R48, R45, 0xfff00000 ;  /* 0xfff000002d307836 */ /* 0x000fca0000000000 */
[----:B------:R-:W-:Y:S01]  /*1620*/  ISETP.GE.U32.AND P1, PT, R48, 0x7fe00000, PT ;  /* 0x7fe000003000780c */ /* 0x000fe20003f26070 */
        /* <DEDUP_REMOVED lines=8> */
.L_x_28:
[----:B------:R-:W-:Y:S05]  /*16b0*/  BSYNC.RECONVERGENT B2 ;  /* 0x0000000000027941 */ /* 0x000fea0003800200 */
.L_x_27:
[----:B------:R-:W0:Y:S01]  /*16c0*/  LDCU.64 UR22, c[0x0][0x3d8] ;  /* 0x00007b00ff1677ac */ /* 0x000e220008000a00 */
[----:B------:R-:W-:-:S08]  /*16d0*/  DMUL R44, R46, R46 ;  /* 0x0000002e2e2c7228 */ /* 0x000fd00000000000 */
[----:B------:R-:W-:Y:S02]  /*16e0*/  DMUL R44, R44, R46 ;  /* 0x0000002e2c2c7228 */ /* 0x000fe40000000000 */
[----:B0-----:R-:W-:-:S08]  /*16f0*/  DMUL R42, R42, UR22 ;  /* 0x000000162a2a7c28 */ /* 0x001fd00008000000 */
[----:B------:R-:W-:-:S08]  /*1700*/  DMUL R42, R44, R42 ;  /* 0x0000002a2c2a7228 */ /* 0x000fd00000000000 */
[-C--:B------:R-:W-:Y:S02]  /*1710*/  DFMA R30, R40, R42.reuse, R30 ;  /* 0x0000002a281e722b */ /* 0x080fe4000000001e */
[-C--:B------:R-:W-:Y:S02]  /*1720*/  DFMA R32, R36, R42.reuse, R32 ;  /* 0x0000002a2420722b */ /* 0x080fe40000000020 */
[----:B------:R-:W-:-:S11]  /*1730*/  DFMA R34, R38, R42, R34 ;  /* 0x0000002a2622722b */ /* 0x000fd60000000022 */
.L_x_26:
[----:B------:R-:W-:Y:S05]  /*1740*/  BSYNC.RECONVERGENT B1 ;  /* 0x0000000000017941 */ /* 0x000fea0003800200 */
.L_x_25:
[----:B------:R-:W-:Y:S01]  /*1750*/  UIADD3 UR8, UPT, UPT, UR8, 0x1, URZ ;  /* 0x0000000108087890 */ /* 0x000fe2000fffe0ff */
[----:B------:R-:W-:Y:S05]  /*1760*/  BSSY.RECONVERGENT B1, `(.L_x_29) ;  /* 0x000002f000017945 */ /* 0x000fea0003800200 */
[----:B------:R-:W-:-:S13]  /*1770*/  ISETP.NE.AND P0, PT, R3, UR8, PT ;  /* 0x0000000803007c0c */ /* 0x000fda000bf05270 */
[----:B------:R-:W-:Y:S05]  /*1780*/  @!P0 BRA `(.L_x_30) ;  /* 0x0000000000b08947 */ /* 0x000fea0003800000 */
[----:B------:R-:W0:Y:S01]  /*1790*/  LDS.64 R36, [UR20+0x8] ;  /* 0x00000814ff247984 */ /* 0x000e220008000a00 */
[----:B------:R-:W1:Y:S01]  /*17a0*/  LDC.64 R44, c[0x0][0x3d0] ;  /* 0x0000f400ff2c7b82 */ /* 0x000e620000000a00 */
[----:B------:R-:W-:Y:S01]  /*17b0*/  IMAD.MOV.U32 R46, RZ, RZ, RZ ;  /* 0x000000ffff2e7224 */ /* 0x000fe200078e00ff */
[----:B------:R-:W2:Y:S01]  /*17c0*/  LDCU.64 UR22, c[0x0][0x3e8] ;  /* 0x00007d00ff1677ac */ /* 0x000ea20008000a00 */
[----:B------:R-:W3:Y:S01]  /*17d0*/  LDS.64 R38, [UR10+0x8] ;  /* 0x0000080aff267984 */ /* 0x000ee20008000a00 */
[----:B------:R-:W-:Y:S03]  /*17e0*/  BSSY.RECONVERGENT B2, `(.L_x_31) ;  /* 0x000001e000027945 */ /* 0x000fe60003800200 */
[----:B------:R-:W4:Y:S04]  /*17f0*/  LDS.64 R40, [UR11+0x8] ;  /* 0x0000080bff287984 */ /* 0x000f280008000a00 */
[----:B------:R-:W2:Y:S01]  /*1800*/  LDS R5, [UR19+0x4] ;  /* 0x00000413ff057984 */ /* 0x000ea20008000800 */
        /* <DEDUP_REMOVED lines=16> */
[----:B------:R-:W0:Y:S01]  /*1910*/  LDS.64 R42, [UR12+0x8] ;  /* 0x0000080cff2a7984 */ /* 0x000e220008000a00 */
        /* <DEDUP_REMOVED lines=10> */
.L_x_32:
[----:B------:R-:W-:Y:S05]  /*19c0*/  BSYNC.RECONVERGENT B2 ;  /* 0x0000000000027941 */ /* 0x000fea0003800200 */
.L_x_31:
        /* <DEDUP_REMOVED lines=8> */
.L_x_30:
[----:B------:R-:W-:Y:S05]  /*1a50*/  BSYNC.RECONVERGENT B1 ;  /* 0x0000000000017941 */ /* 0x000fea0003800200 */
.L_x_29:
[----:B------:R-:W-:-:S12]  /*1a60*/  UIADD3 UR6, UPT, UPT, UR6, 0x2, URZ ;  /* 0x0000000206067890 */ /* 0x000fd8000fffe0ff */
.L_x_24:
[----:B------:R-:W-:Y:S01]  /*1a70*/  UIADD3 UR8, UPT, UPT, UR6, UR9, URZ ;  /* 0x0000000906087290 */ /* 0x000fe2000fffe0ff */
[----:B------:R-:W-:Y:S01]  /*1a80*/  LOP3.LUT R0, R0, 0x1, RZ, 0xc0, !PT ;  /* 0x0000000100007812 */ /* 0x000fe200078ec0ff */
[----:B------:R-:W-:Y:S04]  /*1a90*/  BSSY.RECONVERGENT B1, `(.L_x_5) ;  /* 0x0000038000017945 */ /* 0x000fe80003800200 */
[----:B------:R-:W-:-:S04]  /*1aa0*/  ISETP.NE.AND P0, PT, R3, UR8, PT ;  /* 0x0000000803007c0c */ /* 0x000fc8000bf05270 */
[----:B------:R-:W-:-:S13]  /*1ab0*/  ISETP.NE.U32.OR P0, PT, R0, 0x1, !P0 ;  /* 0x000000010000780c */ /* 0x000fda0004705470 */
[----:B------:R-:W-:Y:S05]  /*1ac0*/  @P0 BRA `(.L_x_33) ;  /* 0x0000000000d00947 */ /* 0x000fea0003800000 */
[----:B------:R-:W0:Y:S01]  /*1ad0*/  S2UR UR9, SR_CgaCtaId ;  /* 0x00000000000979c3 */ /* 0x000e220000008800 */
[----:B------:R-:W-:Y:S01]  /*1ae0*/  ULEA UR10, UR6, UR7, 0x3 ;  /* 0x00000007060a7291 */ /* 0x000fe2000f8e18ff */
[----:B------:R-:W-:Y:S01]  /*1af0*/  IMAD.MOV.U32 R46, RZ, RZ, RZ ;  /* 0x000000ffff2e7224 */ /* 0x000fe200078e00ff */
[----:B------:R-:W-:Y:S01]  /*1b00*/  UMOV UR8, 0x400 ;  /* 0x0000040000087882 */ /* 0x000fe20000000000 */
[----:B------:R-:W-:Y:S01]  /*1b10*/  IMAD.MOV.U32 R50, RZ, RZ, 0x0 ;  /* 0x00000000ff327424 */ /* 0x000fe200078e00ff */
[----:B------:R-:W-:Y:S01]  /*1b20*/  MOV R51, 0x3fd80000 ;  /* 0x3fd8000000337802 */ /* 0x000fe20000000f00 */
[----:B------:R-:W-:Y:S02]  /*1b30*/  BSSY.RECONVERGENT B2, `(.L_x_34) ;  /* 0x0000025000027945 */ /* 0x000fe40003800200 */
[----:B------:R-:W1:Y:S02]  /*1b40*/  LDC.64 R44, c[0x0][0x3d0] ;  /* 0x0000f400ff2c7b82 */ /* 0x000e640000000a00 */
[----:B------:R-:W2:Y:S01]  /*1b50*/  LDS.64 R38, [UR10] ;  /* 0x0000000aff267984 */ /* 0x000ea20008000a00 */
[----:B0-----:R-:W-:-:S02]  /*1b60*/  ULEA UR8, UR9, UR8, 0x18 ;  /* 0x0000000809087291 */ /* 0x001fc4000f8ec0ff */
[----:B------:R-:W-:Y:S02]  /*1b70*/  ULEA UR9, UR6, UR16, 0x3 ;  /* 0x0000001006097291 */ /* 0x000fe4000f8e18ff */
[----:B------:R-:W-:-:S07]  /*1b80*/  ULEA UR8, UR6, UR8, 0x3 ;  /* 0x0000000806087291 */ /* 0x000fce000f8e18ff */
[----:B------:R-:W0:Y:S01]  /*1b90*/  LDS.64 R36, [UR9] ;  /* 0x00000009ff247984 */ /* 0x000e220008000a00 */
[----:B------:R-:W-:-:S03]  /*1ba0*/  ULEA UR9, UR6, UR18, 0x2 ;  /* 0x0000001206097291 */ /* 0x000fc6000f8e10ff */
[----:B------:R-:W3:Y:S01]  /*1bb0*/  LDS.64 R40, [UR8] ;  /* 0x00000008ff287984 */ /* 0x000ee20008000a00 */
[----:B------:R-:W-:-:S05]  /*1bc0*/  ULEA UR8, UR6, UR17, 0x3 ;  /* 0x0000001106087291 */ /* 0x000fca000f8e18ff */
[----:B------:R-:W4:Y:S01]  /*1bd0*/  LDS R0, [UR9] ;  /* 0x00000009ff007984 */ /* 0x000f220008000800 */
[----:B--2--5:R-:W-:-:S08]  /*1be0*/  DADD R38, -R20, R38 ;  /* 0x0000000014267229 */ /* 0x024fd00000000126 */
[----:B------:R-:W-:Y:S02]  /*1bf0*/  DMUL R42, R38, R38 ;  /* 0x00000026262a7228 */ /* 0x000fe40000000000 */
[----:B0-----:R-:W-:Y:S02]  /*1c00*/  DADD R36, -R22, R36 ;  /* 0x0000000016247229 */ /* 0x001fe40000000124 */
[----:B---3--:R-:W-:Y:S01]  /*1c10*/  DADD R40, -R18, R40 ;  /* 0x0000000012287229 */ /* 0x008fe20000000128 */
[----:B----4-:R-:W-:-:S07]  /*1c20*/  ISETP.NE.AND P0, PT, R0, RZ, PT ;  /* 0x000000ff0000720c */ /* 0x010fce0003f05270 */
[----:B------:R-:W-:-:S08]  /*1c30*/  DFMA R42, R40, R40, R42 ;  /* 0x00000028282a722b */ /* 0x000fd0000000002a */
[----:B------:R-:W-:-:S08]  /*1c40*/  DFMA R42, R36, R36, R42 ;  /* 0x00000024242a722b */ /* 0x000fd0000000002a */
[----:B-1----:R-:W-:Y:S02]  /*1c50*/  DFMA R44, R44, R44, R42 ;  /* 0x0000002c2c2c722b */ /* 0x002fe4000000002a */
[----:B------:R-:W0:Y:S01]  /*1c60*/  LDS.64 R42, [UR8] ;  /* 0x00000008ff2a7984 */ /* 0x000e220008000a00 */
[----:B------:R-:W0:Y:S03]  /*1c70*/  LDCU.64 UR8, c[0x0][0x3e8] ;  /* 0x00007d00ff0877ac */ /* 0x000e260008000a00 */
        /* <DEDUP_REMOVED lines=16> */
.L_x_35:
[----:B------:R-:W-:Y:S05]  /*1d80*/  BSYNC.RECONVERGENT B2 ;  /* 0x0000000000027941 */ /* 0x000fea0003800200 */
.L_x_34:
        /* <DEDUP_REMOVED lines=8> */
.L_x_33:
[----:B------:R-:W-:Y:S05]  /*1e10*/  BSYNC.RECONVERGENT B1 ;  /* 0x0000000000017941 */ /* 0x000fea0003800200 */
.L_x_5:
[----:B------:R-:W0:Y:S01]  /*1e20*/  LDCU UR6, c[0x0][0x380] ;  /* 0x00007000ff0677ac */ /* 0x000e220008000800 */
[----:B------:R-:W-:Y:S01]  /*1e30*/  VIADD R2, R2, 0x1 ;  /* 0x0000000102027836 */ /* 0x000fe20000000000 */
[----:B------:R-:W-:Y:S02]  /*1e40*/  UIADD3 UR4, UPT, UPT, UR4, 0x1, URZ ;  /* 0x0000000104047890 */ /* 0x000fe4000fffe0ff */
[----:B0-----:R-:W-:Y:S01]  /*1e50*/  UISETP.GE.AND UP0, UPT, UR5, UR6, UPT ;  /* 0x000000060500728c */ /* 0x001fe2000bf06270 */
[----:B------:R-:W-:Y:S08]  /*1e60*/  BAR.SYNC.DEFER_BLOCKING 0x0 ;  /* 0x0000000000007b1d */ /* 0x000ff00000010000 */
[----:B------:R-:W-:Y:S05]  /*1e70*/  BRA.U !UP0, `(.L_x_36) ;  /* 0xffffffe508147547 */ /* 0x000fea000b83ffff */
.L_x_4:
[----:B------:R-:W0:Y:S02]  /*1e80*/  LDCU.64 UR8, c[0x0][0x3e0] ;  /* 0x00007c00ff0877ac */ /* 0x000e240008000a00 */
[----:B0----5:R-:W-:Y:S02]  /*1e90*/  DFMA R24, R30, UR8, R24 ;  /* 0x000000081e187c2b */ /* 0x021fe40008000018 */
[----:B------:R-:W-:Y:S02]  /*1ea0*/  DFMA R26, R32, UR8, R26 ;  /* 0x00000008201a7c2b */ /* 0x000fe4000800001a */
[----:B------:R-:W-:-:S03]  /*1eb0*/  DFMA R28, R34, UR8, R28 ;  /* 0x00000008221c7c2b */ /* 0x000fc6000800001c */
[----:B------:R-:W-:Y:S01]  /*1ec0*/  STG.E.64 desc[UR14][R12.64], R24 ;  /* 0x000000180c007986 */ /* 0x000fe2000c101b0e */
[----:B------:R-:W-:Y:S02]  /*1ed0*/  DFMA R18, R24, UR8, R18 ;  /* 0x0000000818127c2b */ /* 0x000fe40008000012 */
[----:B------:R-:W-:Y:S01]  /*1ee0*/  DFMA R20, R26, UR8, R20 ;  /* 0x000000081a147c2b */ /* 0x000fe20008000014 */
[----:B------:R-:W-:Y:S01]  /*1ef0*/  STG.E.64 desc[UR14][R14.64], R26 ;  /* 0x0000001a0e007986 */ /* 0x000fe2000c101b0e */
[----:B------:R-:W-:-:S03]  /*1f00*/  DFMA R22, R28, UR8, R22 ;  /* 0x000000081c167c2b */ /* 0x000fc60008000016 */
[----:B------:R-:W-:Y:S04]  /*1f10*/  STG.E.64 desc[UR14][R16.64], R28 ;  /* 0x0000001c10007986 */ /* 0x000fe8000c101b0e */
[----:B------:R-:W-:Y:S04]  /*1f20*/  STG.E.64 desc[UR14][R6.64], R18 ;  /* 0x0000001206007986 */ /* 0x000fe8000c101b0e */
[----:B------:R-:W-:Y:S04]  /*1f30*/  STG.E.64 desc[UR14][R8.64], R20 ;  /* 0x0000001408007986 */ /* 0x000fe8000c101b0e */
[----:B------:R-:W-:Y:S01]  /*1f40*/  STG.E.64 desc[UR14][R10.64], R22 ;  /* 0x000000160a007986 */ /* 0x000fe2000c101b0e */
[----:B------:R-:W-:Y:S05]  /*1f50*/  EXIT ;  /* 0x000000000000794d */ /* 0x000fea0003800000 */
        .weak           $__internal_0_$__cuda_sm20_drsqrt_f64_slowpath_v2
        .type           $__internal_0_$__cuda_sm20_drsqrt_f64_slowpath_v2,@function
        .size           $__internal_0_$__cuda_sm20_drsqrt_f64_slowpath_v2,(.L_x_42 - $__internal_0_$__cuda_sm20_drsqrt_f64_slowpath_v2)
$__internal_0_$__cuda_sm20_drsqrt_f64_slowpath_v2:
[----:B------:R-:W-:Y:S01]  /*1f60*/  DSETP.NEU.AND P0, PT, R44, RZ, PT ;  /* 0x000000ff2c00722a */ /* 0x000fe20003f0d000 */
[----:B------:R-:W-:Y:S01]  /*1f70*/  BSSY.RECONVERGENT B0, `(.L_x_37) ;  /* 0x000001c000007945 */ /* 0x000fe20003800200 */
[----:B------:R-:W-:-:S12]  /*1f80*/  LOP3.LUT R5, R45, 0x80000000, RZ, 0xc0, !PT ;  /* 0x800000002d057812 */ /* 0x000fd800078ec0ff */
[----:B------:R-:W-:Y:S05]  /*1f90*/  @!P0 BRA `(.L_x_38) ;  /* 0x00000000005c8947 */ /* 0x000fea0003800000 */
[----:B------:R-:W-:-:S14]  /*1fa0*/  DSETP.GTU.AND P0, PT, |R44|, +INF , PT ;  /* 0x7ff000002c00742a */ /* 0x000fdc0003f0c200 */
[----:B------:R-:W-:Y:S05]  /*1fb0*/  @P0 BRA `(.L_x_39) ;  /* 0x00000000004c0947 */ /* 0x000fea0003800000 */
[----:B------:R-:W-:-:S13]  /*1fc0*/  ISETP.NE.AND P0, PT, R5, RZ, PT ;  /* 0x000000ff0500720c */ /* 0x000fda0003f05270 */
[----:B------:R-:W-:Y:S02]  /*1fd0*/  @P0 IMAD.MOV.U32 R46, RZ, RZ, 0x0 ;  /* 0x00000000ff2e0424 */ /* 0x000fe400078e00ff */
[----:B------:R-:W-:Y:S01]  /*1fe0*/  @P0 IMAD.MOV.U32 R47, RZ, RZ, -0x80000 ;  /* 0xfff80000ff2f0424 */ /* 0x000fe200078e00ff */
[----:B------:R-:W-:Y:S06]  /*1ff0*/  @P0 BRA `(.L_x_40) ;  /* 0x00000000004c0947 */ /* 0x000fec0003800000 */
[----:B------:R-:W-:-:S14]  /*2000*/  DSETP.NEU.AND P0, PT, |R44|, +INF , PT ;  /* 0x7ff000002c00742a */ /* 0x000fdc0003f0d200 */
[----:B------:R-:W-:Y:S01]  /*2010*/  @!P0 CS2R R46, SRZ ;  /* 0x00000000002e8805 */ /* 0x000fe2000001ff00 */
[----:B------:R-:W-:Y:S06]  /*2020*/  @!P0 BRA `(.L_x_40) ;  /* 0x0000000000408947 */ /* 0x000fec0003800000 */
[----:B------:R-:W-:Y:S01]  /*2030*/  DMUL R52, R44, 1.80143985094819840000e+16 ;  /* 0x435000002c347828 */ /* 0x000fe20000000000 */
[----:B------:R-:W-:Y:S02]  /*2040*/  IMAD.MOV.U32 R48, RZ, RZ, 0x0 ;  /* 0x00000000ff307424 */ /* 0x000fe400078e00ff */
[----:B------:R-:W-:Y:S02]  /*2050*/  IMAD.MOV.U32 R44, RZ, RZ, RZ ;  /* 0x000000ffff2c7224 */ /* 0x000fe400078e00ff */
[----:B------:R-:W-:Y:S01]  /*2060*/  IMAD.MOV.U32 R49, RZ, RZ, 0x3fd80000 ;  /* 0x3fd80000ff317424 */ /* 0x000fe200078e00ff */
[----:B------:R-:W0:Y:S03]  /*2070*/  MUFU.RSQ64H R45, R53 ;  /* 0x00000035002d7308 */ /* 0x000e260000001c00 */
[----:B0-----:R-:W-:-:S08]  /*2080*/  DMUL R46, R44, R44 ;  /* 0x0000002c2c2e7228 */ /* 0x001fd00000000000 */
[----:B------:R-:W-:-:S08]  /*2090*/  DFMA R46, R52, -R46, 1 ;  /* 0x3ff00000342e742b */ /* 0x000fd0000000082e */
[----:B------:R-:W-:Y:S02]  /*20a0*/  DFMA R48, R46, R48, 0.5 ;  /* 0x3fe000002e30742b */ /* 0x000fe40000000030 */
[----:B------:R-:W-:-:S08]  /*20b0*/  DMUL R46, R44, R46 ;  /* 0x0000002e2c2e7228 */ /* 0x000fd00000000000 */
[----:B------:R-:W-:-:S08]  /*20c0*/  DFMA R46, R48, R46, R44 ;  /* 0x0000002e302e722b */ /* 0x000fd0000000002c */
[----:B------:R-:W-:Y:S01]  /*20d0*/  DMUL R46, R46, 134217728 ;  /* 0x41a000002e2e7828 */ /* 0x000fe20000000000 */
[----:B------:R-:W-:Y:S10]  /*20e0*/  BRA `(.L_x_40) ;  /* 0x0000000000107947 */ /* 0x000ff40003800000 */
.L_x_39:
[----:B------:R-:W-:Y:S01]  /*20f0*/  DADD R46, R44, R44 ;  /* 0x000000002c2e7229 */ /* 0x000fe2000000002c */
[----:B------:R-:W-:Y:S10]  /*2100*/  BRA `(.L_x_40) ;  /* 0x0000000000087947 */ /* 0x000ff40003800000 */
.L_x_38:
[----:B------:R-:W-:Y:S01]  /*2110*/  LOP3.LUT R47, R5, 0x7ff00000, RZ, 0xfc, !PT ;  /* 0x7ff00000052f7812 */ /* 0x000fe200078efcff */
[----:B------:R-:W-:-:S07]  /*2120*/  IMAD.MOV.U32 R46, RZ, RZ, RZ ;  /* 0x000000ffff2e7224 */ /* 0x000fce00078e00ff */
.L_x_40:
[----:B------:R-:W-:Y:S05]  /*2130*/  BSYNC.RECONVERGENT B0 ;  /* 0x0000000000007941 */ /* 0x000fea0003800200 */
.L_x_37:
[----:B------:R-:W-:Y:S02]  /*2140*/  IMAD.MOV.U32 R51, RZ, RZ, 0x0 ;  /* 0x00000000ff337424 */ /* 0x000fe400078e00ff */
[----:B------:R-:W-:Y:S02]  /*2150*/  IMAD.MOV.U32 R44, RZ, RZ, R46 ;  /* 0x000000ffff2c7224 */ /* 0x000fe400078e002e */
[----:B------:R-:W-:Y:S01]  /*2160*/  IMAD.MOV.U32 R5, RZ, RZ, R47 ;  /* 0x000000ffff057224 */ /* 0x000fe200078e002f */
[----:B------:R-:W-:Y:S06]  /*2170*/  RET.REL.NODEC R50 `(_Z16integrate_kerneliPdS_S_S_S_S_S_PKiddddd) ;  /* 0xffffffdc32a07950 */ /* 0x000fec0003c3ffff */
.L_x_41:
        /* <DEDUP_REMOVED lines=16> */
.L_x_42:


//--------------------- .nv.shared._Z29update_device_scenario_kernelPKdS0_S0_PdP19DeviceScenarioStatsi --------------------------
	.section	.nv.shared._Z29update_device_scenario_kernelPKdS0_S0_PdP19DeviceScenarioStatsi,"aw",@nobits
	.sectionflags	@""
	.align	16
	.zero		1024


//--------------------- .nv.shared.reserved.0     --------------------------
	.section	.nv.shared.reserved.0,"aw",@nobits
	.weak		__nv_reservedSMEM_offset_0_alias
	.size		__nv_reservedSMEM_offset_0_alias, 0, 64
	.other		__nv_reservedSMEM_offset_0_alias,@"STO_CUDA_RESERVED_SHARED STV_DEFAULT"
__nv_reservedSMEM_offset_0_alias:
	.zero		0
	.zero		64


//--------------------- .nv.shared._Z35record_planet_asteroid_stats_kernelPKdS0_S0_P19PlanetAsteroidStatsi --------------------------
	.section	.nv.shared._Z35record_planet_asteroid_stats_kernelPKdS0_S0_P19PlanetAsteroidStatsi,"aw",@nobits
	.sectionflags	@""
	.align	16
	.zero		1024


//--------------------- .nv.shared._Z16integrate_kerneliPdS_S_S_S_S_S_PKiddddd --------------------------
	.section	.nv.shared._Z16integrate_kerneliPdS_S_S_S_S_S_PKiddddd,"aw",@nobits
	.sectionflags	@""
	.align	16
	.zero		1024


//--------------------- .nv.constant0._Z29update_device_scenario_kernelPKdS0_S0_PdP19DeviceScenarioStatsi --------------------------
	.section	.nv.constant0._Z29update_device_scenario_kernelPKdS0_S0_PdP19DeviceScenarioStatsi,"a",@progbits
	.sectionflags	@""
	.align	4
.nv.constant0._Z29update_device_scenario_kernelPKdS0_S0_PdP19DeviceScenarioStatsi:
	.zero		940


//--------------------- .nv.constant0._Z35record_planet_asteroid_stats_kernelPKdS0_S0_P19PlanetAsteroidStatsi --------------------------
	.section	.nv.constant0._Z35record_planet_asteroid_stats_kernelPKdS0_S0_P19PlanetAsteroidStatsi,"a",@progbits
	.sectionflags	@""
	.align	4
.nv.constant0._Z35record_planet_asteroid_stats_kernelPKdS0_S0_P19PlanetAsteroidStatsi:
	.zero		932


//--------------------- .nv.constant0._Z16integrate_kerneliPdS_S_S_S_S_S_PKiddddd --------------------------
	.section	.nv.constant0._Z16integrate_kerneliPdS_S_S_S_S_S_PKiddddd,"a",@progbits
	.sectionflags	@""
	.align	4
.nv.constant0._Z16integrate_kerneliPdS_S_S_S_S_S_PKiddddd:
	.zero		1008


//--------------------- SYMBOLS --------------------------

	.type		.nv.reservedSmem.offset0,@object
	.size		.nv.reservedSmem.offset0,0x4
	.type		.nv.reservedSmem.cap,@object
	.size		.nv.reservedSmem.cap,0x4
